//
// Generated by NVIDIA NVVM Compiler
//
// Compiler Build ID: CL-36424714
// Cuda compilation tools, release 13.0, V13.0.88
// Based on NVVM 20.0.0
//

.version 9.0
.target sm_100
.address_size 64

	// .globl	_Z6updatePfS_S_S_S_S_S_S_S_S_S_S_S_S_S_fm
.extern .func  (.param .b32 func_retval0) vprintf
(
	.param .b64 vprintf_param_0,
	.param .b64 vprintf_param_1
)
;
.global .align 1 .b8 $str[4] = {37, 102, 32};
.global .align 1 .b8 $str$1[2] = {10};

.visible .entry _Z6updatePfS_S_S_S_S_S_S_S_S_S_S_S_S_S_fm(
	.param .u64 .ptr .align 1 _Z6updatePfS_S_S_S_S_S_S_S_S_S_S_S_S_S_fm_param_0,
	.param .u64 .ptr .align 1 _Z6updatePfS_S_S_S_S_S_S_S_S_S_S_S_S_S_fm_param_1,
	.param .u64 .ptr .align 1 _Z6updatePfS_S_S_S_S_S_S_S_S_S_S_S_S_S_fm_param_2,
	.param .u64 .ptr .align 1 _Z6updatePfS_S_S_S_S_S_S_S_S_S_S_S_S_S_fm_param_3,
	.param .u64 .ptr .align 1 _Z6updatePfS_S_S_S_S_S_S_S_S_S_S_S_S_S_fm_param_4,
	.param .u64 .ptr .align 1 _Z6updatePfS_S_S_S_S_S_S_S_S_S_S_S_S_S_fm_param_5,
	.param .u64 .ptr .align 1 _Z6updatePfS_S_S_S_S_S_S_S_S_S_S_S_S_S_fm_param_6,
	.param .u64 .ptr .align 1 _Z6updatePfS_S_S_S_S_S_S_S_S_S_S_S_S_S_fm_param_7,
	.param .u64 .ptr .align 1 _Z6updatePfS_S_S_S_S_S_S_S_S_S_S_S_S_S_fm_param_8,
	.param .u64 .ptr .align 1 _Z6updatePfS_S_S_S_S_S_S_S_S_S_S_S_S_S_fm_param_9,
	.param .u64 .ptr .align 1 _Z6updatePfS_S_S_S_S_S_S_S_S_S_S_S_S_S_fm_param_10,
	.param .u64 .ptr .align 1 _Z6updatePfS_S_S_S_S_S_S_S_S_S_S_S_S_S_fm_param_11,
	.param .u64 .ptr .align 1 _Z6updatePfS_S_S_S_S_S_S_S_S_S_S_S_S_S_fm_param_12,
	.param .u64 .ptr .align 1 _Z6updatePfS_S_S_S_S_S_S_S_S_S_S_S_S_S_fm_param_13,
	.param .u64 .ptr .align 1 _Z6updatePfS_S_S_S_S_S_S_S_S_S_S_S_S_S_fm_param_14,
	.param .f32 _Z6updatePfS_S_S_S_S_S_S_S_S_S_S_S_S_S_fm_param_15,
	.param .u64 _Z6updatePfS_S_S_S_S_S_S_S_S_S_S_S_S_S_fm_param_16
)
{
	.reg .pred 	%p<2>;
	.reg .b32 	%r<5>;
	.reg .b32 	%f<34>;
	.reg .b64 	%rd<48>;

	ld.param.u64 	%rd3, [_Z6updatePfS_S_S_S_S_S_S_S_S_S_S_S_S_S_fm_param_1];
	ld.param.u64 	%rd5, [_Z6updatePfS_S_S_S_S_S_S_S_S_S_S_S_S_S_fm_param_3];
	ld.param.u64 	%rd6, [_Z6updatePfS_S_S_S_S_S_S_S_S_S_S_S_S_S_fm_param_4];
	ld.param.u64 	%rd9, [_Z6updatePfS_S_S_S_S_S_S_S_S_S_S_S_S_S_fm_param_7];
	ld.param.u64 	%rd10, [_Z6updatePfS_S_S_S_S_S_S_S_S_S_S_S_S_S_fm_param_8];
	ld.param.u64 	%rd11, [_Z6updatePfS_S_S_S_S_S_S_S_S_S_S_S_S_S_fm_param_9];
	ld.param.u64 	%rd12, [_Z6updatePfS_S_S_S_S_S_S_S_S_S_S_S_S_S_fm_param_10];
	ld.param.u64 	%rd13, [_Z6updatePfS_S_S_S_S_S_S_S_S_S_S_S_S_S_fm_param_12];
	ld.param.f32 	%f1, [_Z6updatePfS_S_S_S_S_S_S_S_S_S_S_S_S_S_fm_param_15];
	ld.param.u64 	%rd15, [_Z6updatePfS_S_S_S_S_S_S_S_S_S_S_S_S_S_fm_param_16];
	mov.u32 	%r1, %ctaid.x;
	mov.u32 	%r2, %ntid.x;
	mov.u32 	%r3, %tid.x;
	mad.lo.s32 	%r4, %r1, %r2, %r3;
	cvt.u64.u32 	%rd1, %r4;
	setp.le.u64 	%p1, %rd15, %rd1;
	@%p1 bra 	$L__BB0_2;
	ld.param.u64 	%rd47, [_Z6updatePfS_S_S_S_S_S_S_S_S_S_S_S_S_S_fm_param_13];
	ld.param.u64 	%rd46, [_Z6updatePfS_S_S_S_S_S_S_S_S_S_S_S_S_S_fm_param_6];
	ld.param.u64 	%rd45, [_Z6updatePfS_S_S_S_S_S_S_S_S_S_S_S_S_S_fm_param_5];
	ld.param.u64 	%rd44, [_Z6updatePfS_S_S_S_S_S_S_S_S_S_S_S_S_S_fm_param_2];
	ld.param.u64 	%rd43, [_Z6updatePfS_S_S_S_S_S_S_S_S_S_S_S_S_S_fm_param_0];
	cvta.to.global.u64 	%rd16, %rd46;
	cvta.to.global.u64 	%rd17, %rd43;
	cvta.to.global.u64 	%rd18, %rd11;
	cvta.to.global.u64 	%rd19, %rd45;
	cvta.to.global.u64 	%rd20, %rd6;
	cvta.to.global.u64 	%rd21, %rd13;
	cvta.to.global.u64 	%rd22, %rd9;
	cvta.to.global.u64 	%rd23, %rd3;
	cvta.to.global.u64 	%rd24, %rd12;
	cvta.to.global.u64 	%rd25, %rd5;
	cvta.to.global.u64 	%rd26, %rd47;
	cvta.to.global.u64 	%rd27, %rd10;
	cvta.to.global.u64 	%rd28, %rd44;
	shl.b64 	%rd29, %rd1, 2;
	add.s64 	%rd30, %rd16, %rd29;
	ld.global.f32 	%f2, [%rd30];
	add.s64 	%rd31, %rd17, %rd29;
	ld.global.f32 	%f3, [%rd31];
	add.s64 	%rd32, %rd18, %rd29;
	ld.global.f32 	%f4, [%rd32];
	add.s64 	%rd33, %rd19, %rd29;
	ld.global.f32 	%f5, [%rd33];
	add.s64 	%rd34, %rd20, %rd29;
	ld.global.f32 	%f6, [%rd34];
	add.f32 	%f7, %f5, %f6;
	add.s64 	%rd35, %rd21, %rd29;
	ld.global.f32 	%f8, [%rd35];
	add.f32 	%f9, %f7, %f8;
	mul.f32 	%f10, %f4, %f9;
	mul.f32 	%f11, %f1, %f10;
	fma.rn.f32 	%f12, %f2, %f3, %f11;
	st.global.f32 	[%rd31], %f12;
	add.s64 	%rd36, %rd22, %rd29;
	ld.global.f32 	%f13, [%rd36];
	add.s64 	%rd37, %rd23, %rd29;
	ld.global.f32 	%f14, [%rd37];
	add.s64 	%rd38, %rd24, %rd29;
	ld.global.f32 	%f15, [%rd38];
	add.s64 	%rd39, %rd25, %rd29;
	ld.global.f32 	%f16, [%rd39];
	ld.global.f32 	%f17, [%rd33];
	add.f32 	%f18, %f16, %f17;
	add.s64 	%rd40, %rd26, %rd29;
	ld.global.f32 	%f19, [%rd40];
	add.f32 	%f20, %f18, %f19;
	mul.f32 	%f21, %f15, %f20;
	mul.f32 	%f22, %f1, %f21;
	fma.rn.f32 	%f23, %f13, %f14, %f22;
	st.global.f32 	[%rd37], %f23;
	add.s64 	%rd41, %rd27, %rd29;
	ld.global.f32 	%f24, [%rd41];
	ld.global.f32 	%f25, [%rd38];
	ld.global.f32 	%f26, [%rd39];
	ld.global.f32 	%f27, [%rd33];
	add.f32 	%f28, %f26, %f27;
	ld.global.f32 	%f29, [%rd40];
	add.f32 	%f30, %f28, %f29;
	mul.f32 	%f31, %f25, %f30;
	mul.f32 	%f32, %f1, %f31;
	fma.rn.f32 	%f33, %f24, %f23, %f32;
	add.s64 	%rd42, %rd28, %rd29;
	st.global.f32 	[%rd42], %f33;
$L__BB0_2:
	ret;

}
	// .globl	_Z5checkPfm
.visible .entry _Z5checkPfm(
	.param .u64 .ptr .align 1 _Z5checkPfm_param_0,
	.param .u64 _Z5checkPfm_param_1
)
{
	.local .align 8 .b8 	__local_depot1[8];
	.reg .b64 	%SP;
	.reg .b64 	%SPL;
	.reg .pred 	%p<10>;
	.reg .b32 	%r<61>;
	.reg .b32 	%f<30>;
	.reg .b64 	%rd<53>;
	.reg .b64 	%fd<30>;

	mov.u64 	%SPL, __local_depot1;
	cvta.local.u64 	%SP, %SPL;
	ld.param.u64 	%rd23, [_Z5checkPfm_param_0];
	ld.param.u64 	%rd22, [_Z5checkPfm_param_1];
	cvta.to.global.u64 	%rd1, %rd23;
	setp.eq.s64 	%p1, %rd22, 0;
	@%p1 bra 	$L__BB1_13;
	and.b64  	%rd2, %rd22, 15;
	setp.lt.u64 	%p2, %rd22, 16;
	mov.b64 	%rd49, 0;
	@%p2 bra 	$L__BB1_4;
	and.b64  	%rd49, %rd22, -16;
	add.s64 	%rd46, %rd1, 32;
	mov.u64 	%rd47, %rd49;
$L__BB1_3:
	.pragma "nounroll";
	ld.global.f32 	%f1, [%rd46+-32];
	cvt.f64.f32 	%fd1, %f1;
	add.u64 	%rd25, %SP, 0;
	add.u64 	%rd26, %SPL, 0;
	st.local.f64 	[%rd26], %fd1;
	mov.u64 	%rd27, $str;
	cvta.global.u64 	%rd28, %rd27;
	{ // callseq 0, 0
	.param .b64 param0;
	st.param.b64 	[param0], %rd28;
	.param .b64 param1;
	st.param.b64 	[param1], %rd25;
	.param .b32 retval0;
	call.uni (retval0), 
	vprintf, 
	(
	param0, 
	param1
	);
	ld.param.b32 	%r1, [retval0];
	} // callseq 0
	ld.global.f32 	%f2, [%rd46+-28];
	cvt.f64.f32 	%fd2, %f2;
	st.local.f64 	[%rd26], %fd2;
	{ // callseq 1, 0
	.param .b64 param0;
	st.param.b64 	[param0], %rd28;
	.param .b64 param1;
	st.param.b64 	[param1], %rd25;
	.param .b32 retval0;
	call.uni (retval0), 
	vprintf, 
	(
	param0, 
	param1
	);
	ld.param.b32 	%r3, [retval0];
	} // callseq 1
	ld.global.f32 	%f3, [%rd46+-24];
	cvt.f64.f32 	%fd3, %f3;
	st.local.f64 	[%rd26], %fd3;
	{ // callseq 2, 0
	.param .b64 param0;
	st.param.b64 	[param0], %rd28;
	.param .b64 param1;
	st.param.b64 	[param1], %rd25;
	.param .b32 retval0;
	call.uni (retval0), 
	vprintf, 
	(
	param0, 
	param1
	);
	ld.param.b32 	%r5, [retval0];
	} // callseq 2
	ld.global.f32 	%f4, [%rd46+-20];
	cvt.f64.f32 	%fd4, %f4;
	st.local.f64 	[%rd26], %fd4;
	{ // callseq 3, 0
	.param .b64 param0;
	st.param.b64 	[param0], %rd28;
	.param .b64 param1;
	st.param.b64 	[param1], %rd25;
	.param .b32 retval0;
	call.uni (retval0), 
	vprintf, 
	(
	param0, 
	param1
	);
	ld.param.b32 	%r7, [retval0];
	} // callseq 3
	ld.global.f32 	%f5, [%rd46+-16];
	cvt.f64.f32 	%fd5, %f5;
	st.local.f64 	[%rd26], %fd5;
	{ // callseq 4, 0
	.param .b64 param0;
	st.param.b64 	[param0], %rd28;
	.param .b64 param1;
	st.param.b64 	[param1], %rd25;
	.param .b32 retval0;
	call.uni (retval0), 
	vprintf, 
	(
	param0, 
	param1
	);
	ld.param.b32 	%r9, [retval0];
	} // callseq 4
	ld.global.f32 	%f6, [%rd46+-12];
	cvt.f64.f32 	%fd6, %f6;
	st.local.f64 	[%rd26], %fd6;
	{ // callseq 5, 0
	.param .b64 param0;
	st.param.b64 	[param0], %rd28;
	.param .b64 param1;
	st.param.b64 	[param1], %rd25;
	.param .b32 retval0;
	call.uni (retval0), 
	vprintf, 
	(
	param0, 
	param1
	);
	ld.param.b32 	%r11, [retval0];
	} // callseq 5
	ld.global.f32 	%f7, [%rd46+-8];
	cvt.f64.f32 	%fd7, %f7;
	st.local.f64 	[%rd26], %fd7;
	{ // callseq 6, 0
	.param .b64 param0;
	st.param.b64 	[param0], %rd28;
	.param .b64 param1;
	st.param.b64 	[param1], %rd25;
	.param .b32 retval0;
	call.uni (retval0), 
	vprintf, 
	(
	param0, 
	param1
	);
	ld.param.b32 	%r13, [retval0];
	} // callseq 6
	ld.global.f32 	%f8, [%rd46+-4];
	cvt.f64.f32 	%fd8, %f8;
	st.local.f64 	[%rd26], %fd8;
	{ // callseq 7, 0
	.param .b64 param0;
	st.param.b64 	[param0], %rd28;
	.param .b64 param1;
	st.param.b64 	[param1], %rd25;
	.param .b32 retval0;
	call.uni (retval0), 
	vprintf, 
	(
	param0, 
	param1
	);
	ld.param.b32 	%r15, [retval0];
	} // callseq 7
	ld.global.f32 	%f9, [%rd46];
	cvt.f64.f32 	%fd9, %f9;
	st.local.f64 	[%rd26], %fd9;
	{ // callseq 8, 0
	.param .b64 param0;
	st.param.b64 	[param0], %rd28;
	.param .b64 param1;
	st.param.b64 	[param1], %rd25;
	.param .b32 retval0;
	call.uni (retval0), 
	vprintf, 
	(
	param0, 
	param1
	);
	ld.param.b32 	%r17, [retval0];
	} // callseq 8
	ld.global.f32 	%f10, [%rd46+4];
	cvt.f64.f32 	%fd10, %f10;
	st.local.f64 	[%rd26], %fd10;
	{ // callseq 9, 0
	.param .b64 param0;
	st.param.b64 	[param0], %rd28;
	.param .b64 param1;
	st.param.b64 	[param1], %rd25;
	.param .b32 retval0;
	call.uni (retval0), 
	vprintf, 
	(
	param0, 
	param1
	);
	ld.param.b32 	%r19, [retval0];
	} // callseq 9
	ld.global.f32 	%f11, [%rd46+8];
	cvt.f64.f32 	%fd11, %f11;
	st.local.f64 	[%rd26], %fd11;
	{ // callseq 10, 0
	.param .b64 param0;
	st.param.b64 	[param0], %rd28;
	.param .b64 param1;
	st.param.b64 	[param1], %rd25;
	.param .b32 retval0;
	call.uni (retval0), 
	vprintf, 
	(
	param0, 
	param1
	);
	ld.param.b32 	%r21, [retval0];
	} // callseq 10
	ld.global.f32 	%f12, [%rd46+12];
	cvt.f64.f32 	%fd12, %f12;
	st.local.f64 	[%rd26], %fd12;
	{ // callseq 11, 0
	.param .b64 param0;
	st.param.b64 	[param0], %rd28;
	.param .b64 param1;
	st.param.b64 	[param1], %rd25;
	.param .b32 retval0;
	call.uni (retval0), 
	vprintf, 
	(
	param0, 
	param1
	);
	ld.param.b32 	%r23, [retval0];
	} // callseq 11
	ld.global.f32 	%f13, [%rd46+16];
	cvt.f64.f32 	%fd13, %f13;
	st.local.f64 	[%rd26], %fd13;
	{ // callseq 12, 0
	.param .b64 param0;
	st.param.b64 	[param0], %rd28;
	.param .b64 param1;
	st.param.b64 	[param1], %rd25;
	.param .b32 retval0;
	call.uni (retval0), 
	vprintf, 
	(
	param0, 
	param1
	);
	ld.param.b32 	%r25, [retval0];
	} // callseq 12
	ld.global.f32 	%f14, [%rd46+20];
	cvt.f64.f32 	%fd14, %f14;
	st.local.f64 	[%rd26], %fd14;
	{ // callseq 13, 0
	.param .b64 param0;
	st.param.b64 	[param0], %rd28;
	.param .b64 param1;
	st.param.b64 	[param1], %rd25;
	.param .b32 retval0;
	call.uni (retval0), 
	vprintf, 
	(
	param0, 
	param1
	);
	ld.param.b32 	%r27, [retval0];
	} // callseq 13
	ld.global.f32 	%f15, [%rd46+24];
	cvt.f64.f32 	%fd15, %f15;
	st.local.f64 	[%rd26], %fd15;
	{ // callseq 14, 0
	.param .b64 param0;
	st.param.b64 	[param0], %rd28;
	.param .b64 param1;
	st.param.b64 	[param1], %rd25;
	.param .b32 retval0;
	call.uni (retval0), 
	vprintf, 
	(
	param0, 
	param1
	);
	ld.param.b32 	%r29, [retval0];
	} // callseq 14
	ld.global.f32 	%f16, [%rd46+28];
	cvt.f64.f32 	%fd16, %f16;
	st.local.f64 	[%rd26], %fd16;
	{ // callseq 15, 0
	.param .b64 param0;
	st.param.b64 	[param0], %rd28;
	.param .b64 param1;
	st.param.b64 	[param1], %rd25;
	.param .b32 retval0;
	call.uni (retval0), 
	vprintf, 
	(
	param0, 
	param1
	);
	ld.param.b32 	%r31, [retval0];
	} // callseq 15
	add.s64 	%rd47, %rd47, -16;
	add.s64 	%rd46, %rd46, 64;
	setp.ne.s64 	%p3, %rd47, 0;
	@%p3 bra 	$L__BB1_3;
$L__BB1_4:
	setp.eq.s64 	%p4, %rd2, 0;
	@%p4 bra 	$L__BB1_13;
	add.u64 	%rd29, %SP, 0;
	add.u64 	%rd10, %SPL, 0;
	and.b64  	%rd11, %rd22, 7;
	setp.lt.u64 	%p5, %rd2, 8;
	@%p5 bra 	$L__BB1_7;
	shl.b64 	%rd30, %rd49, 2;
	add.s64 	%rd31, %rd1, %rd30;
	ld.global.f32 	%f17, [%rd31];
	cvt.f64.f32 	%fd17, %f17;
	st.local.f64 	[%rd10], %fd17;
	mov.u64 	%rd32, $str;
	cvta.global.u64 	%rd33, %rd32;
	{ // callseq 16, 0
	.param .b64 param0;
	st.param.b64 	[param0], %rd33;
	.param .b64 param1;
	st.param.b64 	[param1], %rd29;
	.param .b32 retval0;
	call.uni (retval0), 
	vprintf, 
	(
	param0, 
	param1
	);
	ld.param.b32 	%r33, [retval0];
	} // callseq 16
	ld.global.f32 	%f18, [%rd31+4];
	cvt.f64.f32 	%fd18, %f18;
	st.local.f64 	[%rd10], %fd18;
	{ // callseq 17, 0
	.param .b64 param0;
	st.param.b64 	[param0], %rd33;
	.param .b64 param1;
	st.param.b64 	[param1], %rd29;
	.param .b32 retval0;
	call.uni (retval0), 
	vprintf, 
	(
	param0, 
	param1
	);
	ld.param.b32 	%r35, [retval0];
	} // callseq 17
	ld.global.f32 	%f19, [%rd31+8];
	cvt.f64.f32 	%fd19, %f19;
	st.local.f64 	[%rd10], %fd19;
	{ // callseq 18, 0
	.param .b64 param0;
	st.param.b64 	[param0], %rd33;
	.param .b64 param1;
	st.param.b64 	[param1], %rd29;
	.param .b32 retval0;
	call.uni (retval0), 
	vprintf, 
	(
	param0, 
	param1
	);
	ld.param.b32 	%r37, [retval0];
	} // callseq 18
	ld.global.f32 	%f20, [%rd31+12];
	cvt.f64.f32 	%fd20, %f20;
	st.local.f64 	[%rd10], %fd20;
	{ // callseq 19, 0
	.param .b64 param0;
	st.param.b64 	[param0], %rd33;
	.param .b64 param1;
	st.param.b64 	[param1], %rd29;
	.param .b32 retval0;
	call.uni (retval0), 
	vprintf, 
	(
	param0, 
	param1
	);
	ld.param.b32 	%r39, [retval0];
	} // callseq 19
	ld.global.f32 	%f21, [%rd31+16];
	cvt.f64.f32 	%fd21, %f21;
	st.local.f64 	[%rd10], %fd21;
	{ // callseq 20, 0
	.param .b64 param0;
	st.param.b64 	[param0], %rd33;
	.param .b64 param1;
	st.param.b64 	[param1], %rd29;
	.param .b32 retval0;
	call.uni (retval0), 
	vprintf, 
	(
	param0, 
	param1
	);
	ld.param.b32 	%r41, [retval0];
	} // callseq 20
	ld.global.f32 	%f22, [%rd31+20];
	cvt.f64.f32 	%fd22, %f22;
	st.local.f64 	[%rd10], %fd22;
	{ // callseq 21, 0
	.param .b64 param0;
	st.param.b64 	[param0], %rd33;
	.param .b64 param1;
	st.param.b64 	[param1], %rd29;
	.param .b32 retval0;
	call.uni (retval0), 
	vprintf, 
	(
	param0, 
	param1
	);
	ld.param.b32 	%r43, [retval0];
	} // callseq 21
	ld.global.f32 	%f23, [%rd31+24];
	cvt.f64.f32 	%fd23, %f23;
	st.local.f64 	[%rd10], %fd23;
	{ // callseq 22, 0
	.param .b64 param0;
	st.param.b64 	[param0], %rd33;
	.param .b64 param1;
	st.param.b64 	[param1], %rd29;
	.param .b32 retval0;
	call.uni (retval0), 
	vprintf, 
	(
	param0, 
	param1
	);
	ld.param.b32 	%r45, [retval0];
	} // callseq 22
	ld.global.f32 	%f24, [%rd31+28];
	cvt.f64.f32 	%fd24, %f24;
	st.local.f64 	[%rd10], %fd24;
	{ // callseq 23, 0
	.param .b64 param0;
	st.param.b64 	[param0], %rd33;
	.param .b64 param1;
	st.param.b64 	[param1], %rd29;
	.param .b32 retval0;
	call.uni (retval0), 
	vprintf, 
	(
	param0, 
	param1
	);
	ld.param.b32 	%r47, [retval0];
	} // callseq 23
	add.s64 	%rd49, %rd49, 8;
$L__BB1_7:
	setp.eq.s64 	%p6, %rd11, 0;
	@%p6 bra 	$L__BB1_13;
	and.b64  	%rd51, %rd22, 3;
	setp.lt.u64 	%p7, %rd11, 4;
	@%p7 bra 	$L__BB1_10;
	shl.b64 	%rd35, %rd49, 2;
	add.s64 	%rd36, %rd1, %rd35;
	ld.global.f32 	%f25, [%rd36];
	cvt.f64.f32 	%fd25, %f25;
	st.local.f64 	[%rd10], %fd25;
	mov.u64 	%rd37, $str;
	cvta.global.u64 	%rd38, %rd37;
	{ // callseq 24, 0
	.param .b64 param0;
	st.param.b64 	[param0], %rd38;
	.param .b64 param1;
	st.param.b64 	[param1], %rd29;
	.param .b32 retval0;
	call.uni (retval0), 
	vprintf, 
	(
	param0, 
	param1
	);
	ld.param.b32 	%r49, [retval0];
	} // callseq 24
	ld.global.f32 	%f26, [%rd36+4];
	cvt.f64.f32 	%fd26, %f26;
	st.local.f64 	[%rd10], %fd26;
	{ // callseq 25, 0
	.param .b64 param0;
	st.param.b64 	[param0], %rd38;
	.param .b64 param1;
	st.param.b64 	[param1], %rd29;
	.param .b32 retval0;
	call.uni (retval0), 
	vprintf, 
	(
	param0, 
	param1
	);
	ld.param.b32 	%r51, [retval0];
	} // callseq 25
	ld.global.f32 	%f27, [%rd36+8];
	cvt.f64.f32 	%fd27, %f27;
	st.local.f64 	[%rd10], %fd27;
	{ // callseq 26, 0
	.param .b64 param0;
	st.param.b64 	[param0], %rd38;
	.param .b64 param1;
	st.param.b64 	[param1], %rd29;
	.param .b32 retval0;
	call.uni (retval0), 
	vprintf, 
	(
	param0, 
	param1
	);
	ld.param.b32 	%r53, [retval0];
	} // callseq 26
	ld.global.f32 	%f28, [%rd36+12];
	cvt.f64.f32 	%fd28, %f28;
	st.local.f64 	[%rd10], %fd28;
	{ // callseq 27, 0
	.param .b64 param0;
	st.param.b64 	[param0], %rd38;
	.param .b64 param1;
	st.param.b64 	[param1], %rd29;
	.param .b32 retval0;
	call.uni (retval0), 
	vprintf, 
	(
	param0, 
	param1
	);
	ld.param.b32 	%r55, [retval0];
	} // callseq 27
	add.s64 	%rd49, %rd49, 4;
$L__BB1_10:
	setp.eq.s64 	%p8, %rd51, 0;
	@%p8 bra 	$L__BB1_13;
	shl.b64 	%rd40, %rd49, 2;
	add.s64 	%rd52, %rd1, %rd40;
	mov.u64 	%rd41, $str;
$L__BB1_12:
	.pragma "nounroll";
	ld.global.f32 	%f29, [%rd52];
	cvt.f64.f32 	%fd29, %f29;
	st.local.f64 	[%rd10], %fd29;
	cvta.global.u64 	%rd42, %rd41;
	{ // callseq 28, 0
	.param .b64 param0;
	st.param.b64 	[param0], %rd42;
	.param .b64 param1;
	st.param.b64 	[param1], %rd29;
	.param .b32 retval0;
	call.uni (retval0), 
	vprintf, 
	(
	param0, 
	param1
	);
	ld.param.b32 	%r57, [retval0];
	} // callseq 28
	add.s64 	%rd52, %rd52, 4;
	add.s64 	%rd51, %rd51, -1;
	setp.ne.s64 	%p9, %rd51, 0;
	@%p9 bra 	$L__BB1_12;
$L__BB1_13:
	mov.u64 	%rd44, $str$1;
	cvta.global.u64 	%rd45, %rd44;
	{ // callseq 29, 0
	.param .b64 param0;
	st.param.b64 	[param0], %rd45;
	.param .b64 param1;
	st.param.b64 	[param1], 0;
	.param .b32 retval0;
	call.uni (retval0), 
	vprintf, 
	(
	param0, 
	param1
	);
	ld.param.b32 	%r59, [retval0];
	} // callseq 29
	ret;

}


// ===== COMPILED SASS (sm_100) =====

	.target	sm_100

	.elftype	@"ET_EXEC"


//--------------------- .note.nv.tkinfo           --------------------------
	.section	.note.nv.tkinfo,"",@"SHT_NOTE"
	.sectionflags	@"SHF_NOTE_NV_TKINFO"
	.tkinfo
        /*0018*/ 	.word	0x00000002
        /*0030*/ 	.string	""
        /*0030*/ 	.string	"ptxas"
        /*0030*/ 	.string	"Cuda compilation tools, release 13.0, V13.0.88"
        /*0030*/ 	.string	"Build cuda_13.0.r13.0/compiler.36424714_0"
        /*0030*/ 	.string	"-arch sm_100 -m 64 "



//--------------------- .note.nv.cuinfo           --------------------------
	.section	.note.nv.cuinfo,"",@"SHT_NOTE"
	.sectionflags	@"SHF_NOTE_NV_CUINFO"
        /*0018*/ 	.short	0x0002
        /*001a*/ 	.short	0x0064
        /*001c*/ 	.short	0x0082
	.zero		2


//--------------------- .nv.info                  --------------------------
	.section	.nv.info,"",@"SHT_CUDA_INFO"
	.align	4


	//----- nvinfo : EIATTR_REGCOUNT
	.align		4
        /*0000*/ 	.byte	0x04, 0x2f
        /*0002*/ 	.short	(.L_3 - .L_2)
	.align		4
.L_2:
        /*0004*/ 	.word	index@(_Z6updatePfS_S_S_S_S_S_S_S_S_S_S_S_S_S_fm)
        /*0008*/ 	.word	0x00000019


	//----- nvinfo : EIATTR_FRAME_SIZE
	.align		4
.L_3:
        /*000c*/ 	.byte	0x04, 0x11
        /*000e*/ 	.short	(.L_5 - .L_4)
	.align		4
.L_4:
        /*0010*/ 	.word	index@(_Z6updatePfS_S_S_S_S_S_S_S_S_S_S_S_S_S_fm)
        /*0014*/ 	.word	0x00000000


	//----- nvinfo : EIATTR_REGCOUNT
	.align		4
.L_5:
        /*0018*/ 	.byte	0x04, 0x2f
        /*001a*/ 	.short	(.L_7 - .L_6)
	.align		4
.L_6:
        /*001c*/ 	.word	index@(_Z5checkPfm)
        /*0020*/ 	.word	0x0000001d


	//----- nvinfo : EIATTR_FRAME_SIZE
	.align		4
.L_7:
        /*0024*/ 	.byte	0x04, 0x11
        /*0026*/ 	.short	(.L_9 - .L_8)
	.align		4
.L_8:
        /*0028*/ 	.word	index@(_Z5checkPfm)
        /*002c*/ 	.word	0x00000008


	//----- nvinfo : EIATTR_MIN_STACK_SIZE
	.align		4
.L_9:
        /*0030*/ 	.byte	0x04, 0x12
        /*0032*/ 	.short	(.L_11 - .L_10)
	.align		4
.L_10:
        /*0034*/ 	.word	index@(_Z5checkPfm)
        /*0038*/ 	.word	0x00000008


	//----- nvinfo : EIATTR_MIN_STACK_SIZE
	.align		4
.L_11:
        /*003c*/ 	.byte	0x04, 0x12
        /*003e*/ 	.short	(.L_13 - .L_12)
	.align		4
.L_12:
        /*0040*/ 	.word	index@(_Z6updatePfS_S_S_S_S_S_S_S_S_S_S_S_S_S_fm)
        /*0044*/ 	.word	0x00000000
.L_13:


//--------------------- .nv.compat                --------------------------
	.section	.nv.compat,"",@"SHT_CUDA_COMPAT_INFO"
	.align	4
        /*0000*/ 	.byte	0x02, 0x09, 0x00, 0x00, 0x02, 0x02, 0x01, 0x00, 0x02, 0x05, 0x05, 0x00, 0x03, 0x07, 0x01, 0x01
        /*0010*/ 	.byte	0x02, 0x03, 0x00, 0x00, 0x02, 0x06, 0x01, 0x00, 0x04, 0x0b, 0x08, 0x00, 0x09, 0x00, 0x00, 0x00
        /*0020*/ 	.byte	0x00, 0x00, 0x00, 0x00


//--------------------- .nv.info._Z5checkPfm      --------------------------
	.section	.nv.info._Z5checkPfm,"",@"SHT_CUDA_INFO"
	.sectionflags	@""
	.align	4


	//----- nvinfo : EIATTR_CUDA_API_VERSION
	.align		4
        /*0000*/ 	.byte	0x04, 0x37
        /*0002*/ 	.short	(.L_15 - .L_14)
.L_14:
        /*0004*/ 	.word	0x00000082


	//----- nvinfo : EIATTR_KPARAM_INFO
	.align		4
.L_15:
        /*0008*/ 	.byte	0x04, 0x17
        /*000a*/ 	.short	(.L_17 - .L_16)
.L_16:
        /*000c*/ 	.word	0x00000000
        /*0010*/ 	.short	0x0001
        /*0012*/ 	.short	0x0008
        /*0014*/ 	.byte	0x00, 0xf0, 0x21, 0x00


	//----- nvinfo : EIATTR_KPARAM_INFO
	.align		4
.L_17:
        /*0018*/ 	.byte	0x04, 0x17
        /*001a*/ 	.short	(.L_19 - .L_18)
.L_18:
        /*001c*/ 	.word	0x00000000
        /*0020*/ 	.short	0x0000
        /*0022*/ 	.short	0x0000
        /*0024*/ 	.byte	0x00, 0xf5, 0x21, 0x00


	//----- nvinfo : EIATTR_SPARSE_MMA_MASK
	.align		4
.L_19:
        /*0028*/ 	.byte	0x03, 0x50
        /*002a*/ 	.short	0x0000


	//----- nvinfo : EIATTR_MAXREG_COUNT
	.align		4
        /*002c*/ 	.byte	0x03, 0x1b
        /*002e*/ 	.short	0x00ff


	//----- nvinfo : EIATTR_EXTERNS
	.align		4
        /*0030*/ 	.byte	0x04, 0x0f
        /*0032*/ 	.short	(.L_21 - .L_20)


	//   ....[0]....
	.align		4
.L_20:
        /*0034*/ 	.word	index@(vprintf)


	//----- nvinfo : EIATTR_MERCURY_ISA_VERSION
	.align		4
.L_21:
        /*0038*/ 	.byte	0x03, 0x5f
        /*003a*/ 	.short	0x0101


	//----- nvinfo : EIATTR_VRC_CTA_INIT_COUNT
	.align		4
        /*003c*/ 	.byte	0x02, 0x4a
	.zero		1
	.zero		1


	//----- nvinfo : EIATTR_SYSCALL_OFFSETS
	.align		4
        /*0040*/ 	.byte	0x04, 0x46
        /*0042*/ 	.short	(.L_23 - .L_22)


	//   ....[0]....
.L_22:
        /*0044*/ 	.word	0x000002c0


	//   ....[1]....
        /*0048*/ 	.word	0x00000370


	//   ....[2]....
        /*004c*/ 	.word	0x00000420


	//   ....[3]....
        /*0050*/ 	.word	0x000004d0


	//   ....[4]....
        /*0054*/ 	.word	0x00000580


	//   ....[5]....
        /*0058*/ 	.word	0x00000630


	//   ....[6]....
        /*005c*/ 	.word	0x000006e0


	//   ....[7]....
        /*0060*/ 	.word	0x00000790


	//   ....[8]....
        /*0064*/ 	.word	0x00000840


	//   ....[9]....
        /*0068*/ 	.word	0x000008f0


	//   ....[10]....
        /*006c*/ 	.word	0x000009a0


	//   ....[11]....
        /*0070*/ 	.word	0x00000a50


	//   ....[12]....
        /*0074*/ 	.word	0x00000b00


	//   ....[13]....
        /*0078*/ 	.word	0x00000bb0


	//   ....[14]....
        /*007c*/ 	.word	0x00000c60


	//   ....[15]....
        /*0080*/ 	.word	0x00000d10


	//   ....[16]....
        /*0084*/ 	.word	0x00000ee0


	//   ....[17]....
        /*0088*/ 	.word	0x00000f90


	//   ....[18]....
        /*008c*/ 	.word	0x00001040


	//   ....[19]....
        /*0090*/ 	.word	0x000010f0


	//   ....[20]....
        /*0094*/ 	.word	0x000011a0


	//   ....[21]....
        /*0098*/ 	.word	0x00001250


	//   ....[22]....
        /*009c*/ 	.word	0x00001300


	//   ....[23]....
        /*00a0*/ 	.word	0x000013b0


	//   ....[24]....
        /*00a4*/ 	.word	0x00001560


	//   ....[25]....
        /*00a8*/ 	.word	0x00001610


	//   ....[26]....
        /*00ac*/ 	.word	0x000016c0


	//   ....[27]....
        /*00b0*/ 	.word	0x00001770


	//   ....[28]....
        /*00b4*/ 	.word	0x00001900


	//   ....[29]....
        /*00b8*/ 	.word	0x000019d0


	//----- nvinfo : EIATTR_EXIT_INSTR_OFFSETS
	.align		4
.L_23:
        /*00bc*/ 	.byte	0x04, 0x1c
        /*00be*/ 	.short	(.L_25 - .L_24)


	//   ....[0]....
.L_24:
        /*00c0*/ 	.word	0x000019e0


	//----- nvinfo : EIATTR_CRS_STACK_SIZE
	.align		4
.L_25:
        /*00c4*/ 	.byte	0x04, 0x1e
        /*00c6*/ 	.short	(.L_27 - .L_26)
.L_26:
        /*00c8*/ 	.word	0x00000000


	//----- nvinfo : EIATTR_CBANK_PARAM_SIZE
	.align		4
.L_27:
        /*00cc*/ 	.byte	0x03, 0x19
        /*00ce*/ 	.short	0x0010


	//----- nvinfo : EIATTR_PARAM_CBANK
	.align		4
        /*00d0*/ 	.byte	0x04, 0x0a
        /*00d2*/ 	.short	(.L_29 - .L_28)
	.align		4
.L_28:
        /*00d4*/ 	.word	index@(.nv.constant0._Z5checkPfm)
        /*00d8*/ 	.short	0x0380
        /*00da*/ 	.short	0x0010


	//----- nvinfo : EIATTR_SW_WAR
	.align		4
.L_29:
        /*00dc*/ 	.byte	0x04, 0x36
        /*00de*/ 	.short	(.L_31 - .L_30)
.L_30:
        /*00e0*/ 	.word	0x00000008
.L_31:


//--------------------- .nv.info._Z6updatePfS_S_S_S_S_S_S_S_S_S_S_S_S_S_fm --------------------------
	.section	.nv.info._Z6updatePfS_S_S_S_S_S_S_S_S_S_S_S_S_S_fm,"",@"SHT_CUDA_INFO"
	.sectionflags	@""
	.align	4


	//----- nvinfo : EIATTR_CUDA_API_VERSION
	.align		4
        /*0000*/ 	.byte	0x04, 0x37
        /*0002*/ 	.short	(.L_33 - .L_32)
.L_32:
        /*0004*/ 	.word	0x00000082


	//----- nvinfo : EIATTR_KPARAM_INFO
	.align		4
.L_33:
        /*0008*/ 	.byte	0x04, 0x17
        /*000a*/ 	.short	(.L_35 - .L_34)
.L_34:
        /*000c*/ 	.word	0x00000000
        /*0010*/ 	.short	0x0010
        /*0012*/ 	.short	0x0080
        /*0014*/ 	.byte	0x00, 0xf0, 0x21, 0x00


	//----- nvinfo : EIATTR_KPARAM_INFO
	.align		4
.L_35:
        /*0018*/ 	.byte	0x04, 0x17
        /*001a*/ 	.short	(.L_37 - .L_36)
.L_36:
        /*001c*/ 	.word	0x00000000
        /*0020*/ 	.short	0x000f
        /*0022*/ 	.short	0x0078
        /*0024*/ 	.byte	0x00, 0xf0, 0x11, 0x00


	//----- nvinfo : EIATTR_KPARAM_INFO
	.align		4
.L_37:
        /*0028*/ 	.byte	0x04, 0x17
        /*002a*/ 	.short	(.L_39 - .L_38)
.L_38:
        /*002c*/ 	.word	0x00000000
        /*0030*/ 	.short	0x000e
        /*0032*/ 	.short	0x0070
        /*0034*/ 	.byte	0x00, 0xf5, 0x21, 0x00


	//----- nvinfo : EIATTR_KPARAM_INFO
	.align		4
.L_39:
        /*0038*/ 	.byte	0x04, 0x17
        /*003a*/ 	.short	(.L_41 - .L_40)
.L_40:
        /*003c*/ 	.word	0x00000000
        /*0040*/ 	.short	0x000d
        /*0042*/ 	.short	0x0068
        /*0044*/ 	.byte	0x00, 0xf5, 0x21, 0x00


	//----- nvinfo : EIATTR_KPARAM_INFO
	.align		4
.L_41:
        /*0048*/ 	.byte	0x04, 0x17
        /*004a*/ 	.short	(.L_43 - .L_42)
.L_42:
        /*004c*/ 	.word	0x00000000
        /*0050*/ 	.short	0x000c
        /*0052*/ 	.short	0x0060
        /*0054*/ 	.byte	0x00, 0xf5, 0x21, 0x00


	//----- nvinfo : EIATTR_KPARAM_INFO
	.align		4
.L_43:
        /*0058*/ 	.byte	0x04, 0x17
        /*005a*/ 	.short	(.L_45 - .L_44)
.L_44:
        /*005c*/ 	.word	0x00000000
        /*0060*/ 	.short	0x000b
        /*0062*/ 	.short	0x0058
        /*0064*/ 	.byte	0x00, 0xf5, 0x21, 0x00


	//----- nvinfo : EIATTR_KPARAM_INFO
	.align		4
.L_45:
        /*0068*/ 	.byte	0x04, 0x17
        /*006a*/ 	.short	(.L_47 - .L_46)
.L_46:
        /*006c*/ 	.word	0x00000000
        /*0070*/ 	.short	0x000a
        /*0072*/ 	.short	0x0050
        /*0074*/ 	.byte	0x00, 0xf5, 0x21, 0x00


	//----- nvinfo : EIATTR_KPARAM_INFO
	.align		4
.L_47:
        /*0078*/ 	.byte	0x04, 0x17
        /*007a*/ 	.short	(.L_49 - .L_48)
.L_48:
        /*007c*/ 	.word	0x00000000
        /*0080*/ 	.short	0x0009
        /*0082*/ 	.short	0x0048
        /*0084*/ 	.byte	0x00, 0xf5, 0x21, 0x00


	//----- nvinfo : EIATTR_KPARAM_INFO
	.align		4
.L_49:
        /*0088*/ 	.byte	0x04, 0x17
        /*008a*/ 	.short	(.L_51 - .L_50)
.L_50:
        /*008c*/ 	.word	0x00000000
        /*0090*/ 	.short	0x0008
        /*0092*/ 	.short	0x0040
        /*0094*/ 	.byte	0x00, 0xf5, 0x21, 0x00


	//----- nvinfo : EIATTR_KPARAM_INFO
	.align		4
.L_51:
        /*0098*/ 	.byte	0x04, 0x17
        /*009a*/ 	.short	(.L_53 - .L_52)
.L_52:
        /*009c*/ 	.word	0x00000000
        /*00a0*/ 	.short	0x0007
        /*00a2*/ 	.short	0x0038
        /*00a4*/ 	.byte	0x00, 0xf5, 0x21, 0x00


	//----- nvinfo : EIATTR_KPARAM_INFO
	.align		4
.L_53:
        /*00a8*/ 	.byte	0x04, 0x17
        /*00aa*/ 	.short	(.L_55 - .L_54)
.L_54:
        /*00ac*/ 	.word	0x00000000
        /*00b0*/ 	.short	0x0006
        /*00b2*/ 	.short	0x0030
        /*00b4*/ 	.byte	0x00, 0xf5, 0x21, 0x00


	//----- nvinfo : EIATTR_KPARAM_INFO
	.align		4
.L_55:
        /*00b8*/ 	.byte	0x04, 0x17
        /*00ba*/ 	.short	(.L_57 - .L_56)
.L_56:
        /*00bc*/ 	.word	0x00000000
        /*00c0*/ 	.short	0x0005
        /*00c2*/ 	.short	0x0028
        /*00c4*/ 	.byte	0x00, 0xf5, 0x21, 0x00


	//----- nvinfo : EIATTR_KPARAM_INFO
	.align		4
.L_57:
        /*00c8*/ 	.byte	0x04, 0x17
        /*00ca*/ 	.short	(.L_59 - .L_58)
.L_58:
        /*00cc*/ 	.word	0x00000000
        /*00d0*/ 	.short	0x0004
        /*00d2*/ 	.short	0x0020
        /*00d4*/ 	.byte	0x00, 0xf5, 0x21, 0x00


	//----- nvinfo : EIATTR_KPARAM_INFO
	.align		4
.L_59:
        /*00d8*/ 	.byte	0x04, 0x17
        /*00da*/ 	.short	(.L_61 - .L_60)
.L_60:
        /*00dc*/ 	.word	0x00000000
        /*00e0*/ 	.short	0x0003
        /*00e2*/ 	.short	0x0018
        /*00e4*/ 	.byte	0x00, 0xf5, 0x21, 0x00


	//----- nvinfo : EIATTR_KPARAM_INFO
	.align		4
.L_61:
        /*00e8*/ 	.byte	0x04, 0x17
        /*00ea*/ 	.short	(.L_63 - .L_62)
.L_62:
        /*00ec*/ 	.word	0x00000000
        /*00f0*/ 	.short	0x0002
        /*00f2*/ 	.short	0x0010
        /*00f4*/ 	.byte	0x00, 0xf5, 0x21, 0x00


	//----- nvinfo : EIATTR_KPARAM_INFO
	.align		4
.L_63:
        /*00f8*/ 	.byte	0x04, 0x17
        /*00fa*/ 	.short	(.L_65 - .L_64)
.L_64:
        /*00fc*/ 	.word	0x00000000
        /*0100*/ 	.short	0x0001
        /*0102*/ 	.short	0x0008
        /*0104*/ 	.byte	0x00, 0xf5, 0x21, 0x00


	//----- nvinfo : EIATTR_KPARAM_INFO
	.align		4
.L_65:
        /*0108*/ 	.byte	0x04, 0x17
        /*010a*/ 	.short	(.L_67 - .L_66)
.L_66:
        /*010c*/ 	.word	0x00000000
        /*0110*/ 	.short	0x0000
        /*0112*/ 	.short	0x0000
        /*0114*/ 	.byte	0x00, 0xf5, 0x21, 0x00


	//----- nvinfo : EIATTR_SPARSE_MMA_MASK
	.align		4
.L_67:
        /*0118*/ 	.byte	0x03, 0x50
        /*011a*/ 	.short	0x0000


	//----- nvinfo : EIATTR_MAXREG_COUNT
	.align		4
        /*011c*/ 	.byte	0x03, 0x1b
        /*011e*/ 	.short	0x00ff


	//----- nvinfo : EIATTR_MERCURY_ISA_VERSION
	.align		4
        /*0120*/ 	.byte	0x03, 0x5f
        /*0122*/ 	.short	0x0101


	//----- nvinfo : EIATTR_VRC_CTA_INIT_COUNT
	.align		4
        /*0124*/ 	.byte	0x02, 0x4a
	.zero		1
	.zero		1


	//----- nvinfo : EIATTR_EXIT_INSTR_OFFSETS
	.align		4
        /*0128*/ 	.byte	0x04, 0x1c
        /*012a*/ 	.short	(.L_69 - .L_68)


	//   ....[0]....
.L_68:
        /*012c*/ 	.word	0x00000080


	//   ....[1]....
        /*0130*/ 	.word	0x00000510


	//----- nvinfo : EIATTR_CBANK_PARAM_SIZE
	.align		4
.L_69:
        /*0134*/ 	.byte	0x03, 0x19
        /*0136*/ 	.short	0x0088


	//----- nvinfo : EIATTR_PARAM_CBANK
	.align		4
        /*0138*/ 	.byte	0x04, 0x0a
        /*013a*/ 	.short	(.L_71 - .L_70)
	.align		4
.L_70:
        /*013c*/ 	.word	index@(.nv.constant0._Z6updatePfS_S_S_S_S_S_S_S_S_S_S_S_S_S_fm)
        /*0140*/ 	.short	0x0380
        /*0142*/ 	.short	0x0088


	//----- nvinfo : EIATTR_SW_WAR
	.align		4
.L_71:
        /*0144*/ 	.byte	0x04, 0x36
        /*0146*/ 	.short	(.L_73 - .L_72)
.L_72:
        /*0148*/ 	.word	0x00000008
.L_73:


//--------------------- .nv.callgraph             --------------------------
	.section	.nv.callgraph,"",@"SHT_CUDA_CALLGRAPH"
	.align	4
	.sectionentsize	8
	.align		4
        /*0000*/ 	.word	0x00000000
	.align		4
        /*0004*/ 	.word	0xffffffff
	.align		4
        /*0008*/ 	.word	index@(_Z5checkPfm)
	.align		4
        /*000c*/ 	.word	index@(vprintf)
	.align		4
        /*0010*/ 	.word	0x00000000
	.align		4
        /*0014*/ 	.word	0xfffffffe
	.align		4
        /*0018*/ 	.word	0x00000000
	.align		4
        /*001c*/ 	.word	0xfffffffd
	.align		4
        /*0020*/ 	.word	0x00000000
	.align		4
        /*0024*/ 	.word	0xfffffffc


//--------------------- .nv.constant4             --------------------------
	.section	.nv.constant4,"a",@progbits
	.align	8
	.align		8
.nv.constant4:
        /*0000*/ 	.dword	vprintf
	.align		8
        /*0008*/ 	.dword	$str
	.align		8
        /*0010*/ 	.dword	$str$1


//--------------------- .text._Z5checkPfm         --------------------------
	.section	.text._Z5checkPfm,"ax",@progbits
	.align	128
        .global         _Z5checkPfm
        .type           _Z5checkPfm,@function
        .size           _Z5checkPfm,(.L_x_39 - _Z5checkPfm)
        .other          _Z5checkPfm,@"STO_CUDA_ENTRY STV_DEFAULT"
_Z5checkPfm:
.text._Z5checkPfm:
[----:B------:R-:W0:Y:S01]  /*0000*/  LDC R1, c[0x0][0x37c] ;  /* 0x0000df00ff017b82 */ /* 0x000e220000000800 */
[----:B------:R-:W1:Y:S01]  /*0010*/  LDCU.64 UR6, c[0x0][0x388] ;  /* 0x00007100ff0677ac */ /* 0x000e620008000a00 */
[----:B0-----:R-:W-:Y:S01]  /*0020*/  VIADD R1, R1, 0xfffffff8 ;  /* 0xfffffff801017836 */ /* 0x001fe20000000000 */
[----:B------:R-:W0:Y:S01]  /*0030*/  LDCU UR4, c[0x0][0x2f8] ;  /* 0x00005f00ff0477ac */ /* 0x000e220008000800 */
[----:B------:R-:W2:Y:S01]  /*0040*/  LDCU UR5, c[0x0][0x2fc] ;  /* 0x00005f80ff0577ac */ /* 0x000ea20008000800 */
[----:B-1----:R-:W-:-:S04]  /*0050*/  UISETP.NE.U32.AND UP0, UPT, UR6, URZ, UPT ;  /* 0x000000ff0600728c */ /* 0x002fc8000bf05070 */
[----:B------:R-:W-:Y:S01]  /*0060*/  UISETP.NE.AND.EX UP0, UPT, UR7, URZ, UPT, UP0 ;  /* 0x000000ff0700728c */ /* 0x000fe2000bf05300 */
[----:B0-----:R-:W-:-:S05]  /*0070*/  IADD3 R18, P0, PT, R1, UR4, RZ ;  /* 0x0000000401127c10 */ /* 0x001fca000ff1e0ff */
[----:B--2---:R-:W-:-:S03]  /*0080*/  IMAD.X R2, RZ, RZ, UR5, P0 ;  /* 0x00000005ff027e24 */ /* 0x004fc600080e06ff */
[----:B------:R-:W-:Y:S05]  /*0090*/  BRA.U !UP0, `(.L_x_0) ;  /* 0x0000001908307547 */ /* 0x000fea000b800000 */
[----:B------:R-:W-:Y:S01]  /*00a0*/  UISETP.GE.U32.AND UP0, UPT, UR6, 0x10, UPT ;  /* 0x000000100600788c */ /* 0x000fe2000bf06070 */
[----:B------:R-:W-:Y:S01]  /*00b0*/  CS2R R22, SRZ ;  /* 0x0000000000167805 */ /* 0x000fe2000001ff00 */
[----:B------:R-:W0:Y:S02]  /*00c0*/  LDCU.64 UR36, c[0x0][0x358] ;  /* 0x00006b00ff2477ac */ /* 0x000e240008000a00 */
[----:B------:R-:W-:Y:S02]  /*00d0*/  UISETP.GE.U32.AND.EX UP0, UPT, UR7, URZ, UPT, UP0 ;  /* 0x000000ff0700728c */ /* 0x000fe4000bf06100 */
[----:B------:R-:W-:-:S07]  /*00e0*/  ULOP3.LUT UR38, UR6, 0xf, URZ, 0xc0, !UPT ;  /* 0x0000000f06267892 */ /* 0x000fce000f8ec0ff */
[----:B------:R-:W-:Y:S05]  /*00f0*/  BRA.U !UP0, `(.L_x_1) ;  /* 0x0000000d081c7547 */ /* 0x000fea000b800000 */
[----:B------:R-:W1:Y:S01]  /*0100*/  LDCU.64 UR4, c[0x0][0x380] ;  /* 0x00007000ff0477ac */ /* 0x000e620008000a00 */
[----:B------:R-:W-:Y:S01]  /*0110*/  BSSY.RECONVERGENT B6, `(.L_x_1) ;  /* 0x00000c5000067945 */ /* 0x000fe20003800200 */
[----:B------:R-:W2:Y:S01]  /*0120*/  LDCU UR7, c[0x0][0x38c] ;  /* 0x00007180ff0777ac */ /* 0x000ea20008000800 */
[----:B------:R-:W-:-:S06]  /*0130*/  ULOP3.LUT UR6, UR6, 0xfffffff0, URZ, 0xc0, !UPT ;  /* 0xfffffff006067892 */ /* 0x000fcc000f8ec0ff */
[----:B------:R-:W-:Y:S02]  /*0140*/  IMAD.U32 R23, RZ, RZ, UR6 ;  /* 0x00000006ff177e24 */ /* 0x000fe4000f8e00ff */
[----:B------:R-:W-:Y:S01]  /*0150*/  IMAD.U32 R25, RZ, RZ, UR6 ;  /* 0x00000006ff197e24 */ /* 0x000fe2000f8e00ff */
[----:B-1----:R-:W-:-:S04]  /*0160*/  UIADD3 UR4, UP0, UPT, UR4, 0x20, URZ ;  /* 0x0000002004047890 */ /* 0x002fc8000ff1e0ff */
[----:B------:R-:W-:Y:S01]  /*0170*/  UIADD3.X UR5, UPT, UPT, URZ, UR5, URZ, UP0, !UPT ;  /* 0x00000005ff057290 */ /* 0x000fe200087fe4ff */
[----:B--2---:R-:W-:Y:S01]  /*0180*/  MOV R22, UR7 ;  /* 0x0000000700167c02 */ /* 0x004fe20008000f00 */
[----:B------:R-:W-:Y:S02]  /*0190*/  IMAD.U32 R24, RZ, RZ, UR7 ;  /* 0x00000007ff187e24 */ /* 0x000fe4000f8e00ff */
[----:B------:R-:W-:Y:S02]  /*01a0*/  IMAD.U32 R16, RZ, RZ, UR4 ;  /* 0x00000004ff107e24 */ /* 0x000fe4000f8e00ff */
[----:B------:R-:W-:-:S07]  /*01b0*/  MOV R17, UR5 ;  /* 0x0000000500117c02 */ /* 0x000fce0008000f00 */
.L_x_18:
[----:B0-----:R-:W2:Y:S01]  /*01c0*/  LDG.E R0, desc[UR36][R16.64+-0x20] ;  /* 0xffffe02410007981 */ /* 0x001ea2000c1e1900 */
[----:B------:R-:W-:Y:S01]  /*01d0*/  MOV R19, 0x0 ;  /* 0x0000000000137802 */ /* 0x000fe20000000f00 */
[----:B------:R-:W0:Y:S01]  /*01e0*/  LDCU.64 UR4, c[0x4][0x8] ;  /* 0x01000100ff0477ac */ /* 0x000e220008000a00 */
[----:B------:R-:W-:Y:S01]  /*01f0*/  IADD3 R25, P0, PT, R25, -0x10, RZ ;  /* 0xfffffff019197810 */ /* 0x000fe20007f1e0ff */
[----:B------:R-:W-:Y:S01]  /*0200*/  IMAD.MOV.U32 R6, RZ, RZ, R18 ;  /* 0x000000ffff067224 */ /* 0x000fe200078e0012 */
[----:B------:R1:W3:Y:S01]  /*0210*/  LDC.64 R8, c[0x4][R19] ;  /* 0x0100000013087b82 */ /* 0x0002e20000000a00 */
[----:B------:R-:W-:Y:S02]  /*0220*/  MOV R7, R2 ;  /* 0x0000000200077202 */ /* 0x000fe40000000f00 */
[----:B------:R-:W-:Y:S02]  /*0230*/  IADD3.X R24, PT, PT, R24, -0x1, RZ, P0, !PT ;  /* 0xffffffff18187810 */ /* 0x000fe400007fe4ff */
[----:B------:R-:W-:-:S04]  /*0240*/  ISETP.NE.U32.AND P0, PT, R25, RZ, PT ;  /* 0x000000ff1900720c */ /* 0x000fc80003f05070 */
[----:B------:R-:W-:-:S04]  /*0250*/  ISETP.NE.AND.EX P0, PT, R24, RZ, PT, P0 ;  /* 0x000000ff1800720c */ /* 0x000fc80003f05300 */
[----:B------:R-:W-:Y:S01]  /*0260*/  P2R R26, PR, RZ, 0x1 ;  /* 0x00000001ff1a7803 */ /* 0x000fe20000000000 */
[----:B0-----:R-:W-:Y:S02]  /*0270*/  IMAD.U32 R4, RZ, RZ, UR4 ;  /* 0x00000004ff047e24 */ /* 0x001fe4000f8e00ff */
[----:B------:R-:W-:Y:S01]  /*0280*/  IMAD.U32 R5, RZ, RZ, UR5 ;  /* 0x00000005ff057e24 */ /* 0x000fe2000f8e00ff */
[----:B--2---:R-:W0:Y:S02]  /*0290*/  F2F.F64.F32 R10, R0 ;  /* 0x00000000000a7310 */ /* 0x004e240000201800 */
[----:B0--3--:R1:W-:Y:S04]  /*02a0*/  STL.64 [R1], R10 ;  /* 0x0000000a01007387 */ /* 0x0093e80000100a00 */
[----:B------:R-:W-:-:S07]  /*02b0*/  LEPC R20, `(.L_x_2) ;  /* 0x000000001014794e */ /* 0x000fce0000000000 */
[----:B-1----:R-:W-:Y:S05]  /*02c0*/  CALL.ABS.NOINC R8 ;  /* 0x0000000008007343 */ /* 0x002fea0003c00000 */
.L_x_2:
[----:B------:R-:W2:Y:S01]  /*02d0*/  LDG.E R0, desc[UR36][R16.64+-0x1c] ;  /* 0xffffe42410007981 */ /* 0x000ea2000c1e1900 */
[----:B------:R0:W1:Y:S01]  /*02e0*/  LDC.64 R8, c[0x4][R19] ;  /* 0x0100000013087b82 */ /* 0x0000620000000a00 */
[----:B------:R-:W3:Y:S01]  /*02f0*/  LDCU.64 UR4, c[0x4][0x8] ;  /* 0x01000100ff0477ac */ /* 0x000ee20008000a00 */
[----:B------:R-:W-:Y:S01]  /*0300*/  IMAD.MOV.U32 R6, RZ, RZ, R18 ;  /* 0x000000ffff067224 */ /* 0x000fe200078e0012 */
[----:B------:R-:W-:Y:S01]  /*0310*/  MOV R7, R2 ;  /* 0x0000000200077202 */ /* 0x000fe20000000f00 */
[----:B---3--:R-:W-:Y:S02]  /*0320*/  IMAD.U32 R4, RZ, RZ, UR4 ;  /* 0x00000004ff047e24 */ /* 0x008fe4000f8e00ff */
[----:B------:R-:W-:Y:S01]  /*0330*/  IMAD.U32 R5, RZ, RZ, UR5 ;  /* 0x00000005ff057e24 */ /* 0x000fe2000f8e00ff */
[----:B--2---:R-:W2:Y:S02]  /*0340*/  F2F.F64.F32 R10, R0 ;  /* 0x00000000000a7310 */ /* 0x004ea40000201800 */
[----:B-12---:R0:W-:Y:S04]  /*0350*/  STL.64 [R1], R10 ;  /* 0x0000000a01007387 */ /* 0x0061e80000100a00 */
[----:B------:R-:W-:-:S07]  /*0360*/  LEPC R20, `(.L_x_3) ;  /* 0x000000001014794e */ /* 0x000fce0000000000 */
[----:B0-----:R-:W-:Y:S05]  /*0370*/  CALL.ABS.NOINC R8 ;  /* 0x0000000008007343 */ /* 0x001fea0003c00000 */
.L_x_3:
        /* <DEDUP_REMOVED lines=11> */
.L_x_4:
        /* <DEDUP_REMOVED lines=11> */
.L_x_5:
        /* <DEDUP_REMOVED lines=11> */
.L_x_6:
        /* <DEDUP_REMOVED lines=11> */
.L_x_7:
        /* <DEDUP_REMOVED lines=11> */
.L_x_8:
        /* <DEDUP_REMOVED lines=11> */
.L_x_9:
        /* <DEDUP_REMOVED lines=11> */
.L_x_10:
        /* <DEDUP_REMOVED lines=11> */
.L_x_11:
        /* <DEDUP_REMOVED lines=11> */
.L_x_12:
        /* <DEDUP_REMOVED lines=11> */
.L_x_13:
        /* <DEDUP_REMOVED lines=11> */
.L_x_14:
        /* <DEDUP_REMOVED lines=11> */
.L_x_15:
        /* <DEDUP_REMOVED lines=11> */
.L_x_16:
        /* <DEDUP_REMOVED lines=11> */
.L_x_17:
[----:B------:R-:W-:Y:S02]  /*0d20*/  ISETP.NE.AND P6, PT, R26, RZ, PT ;  /* 0x000000ff1a00720c */ /* 0x000fe40003fc5270 */
[----:B------:R-:W-:-:S05]  /*0d30*/  IADD3 R16, P0, PT, R16, 0x40, RZ ;  /* 0x0000004010107810 */ /* 0x000fca0007f1e0ff */
[----:B------:R-:W-:-:S06]  /*0d40*/  IMAD.X R17, RZ, RZ, R17, P0 ;  /* 0x000000ffff117224 */ /* 0x000fcc00000e0611 */
[----:B------:R-:W-:Y:S05]  /*0d50*/  @P6 BRA `(.L_x_18) ;  /* 0xfffffff400186947 */ /* 0x000fea000383ffff */
[----:B------:R-:W-:Y:S05]  /*0d60*/  BSYNC.RECONVERGENT B6 ;  /* 0x0000000000067941 */ /* 0x000fea0003800200 */
.L_x_1:
[----:B------:R-:W-:Y:S01]  /*0d70*/  UISETP.NE.U32.AND UP0, UPT, UR38, URZ, UPT ;  /* 0x000000ff2600728c */ /* 0x000fe2000bf05070 */
[----:B------:R-:W-:Y:S03]  /*0d80*/  BSSY.RECONVERGENT B6, `(.L_x_0) ;  /* 0x00000bd000067945 */ /* 0x000fe60003800200 */
[----:B------:R-:W-:-:S09]  /*0d90*/  UISETP.NE.AND.EX UP0, UPT, URZ, URZ, UPT, UP0 ;  /* 0x000000ffff00728c */ /* 0x000fd2000bf05300 */
[----:B------:R-:W-:Y:S05]  /*0da0*/  BRA.U !UP0, `(.L_x_19) ;  /* 0x0000000908e87547 */ /* 0x000fea000b800000 */
[----:B------:R-:W1:Y:S01]  /*0db0*/  LDC R24, c[0x0][0x388] ;  /* 0x0000e200ff187b82 */ /* 0x000e620000000800 */
[----:B------:R-:W-:-:S04]  /*0dc0*/  UISETP.GE.U32.AND UP0, UPT, UR38, 0x8, UPT ;  /* 0x000000082600788c */ /* 0x000fc8000bf06070 */
[----:B------:R-:W-:Y:S01]  /*0dd0*/  UISETP.GE.U32.AND.EX UP0, UPT, URZ, URZ, UPT, UP0 ;  /* 0x000000ffff00728c */ /* 0x000fe2000bf06100 */
[----:B-1----:R-:W-:-:S08]  /*0de0*/  LOP3.LUT R24, R24, 0x7, RZ, 0xc0, !PT ;  /* 0x0000000718187812 */ /* 0x002fd000078ec0ff */
[----:B------:R-:W-:Y:S05]  /*0df0*/  BRA.U !UP0, `(.L_x_20) ;  /* 0x0000000508787547 */ /* 0x000fea000b800000 */
[----:B------:R-:W1:Y:S02]  /*0e00*/  LDCU.64 UR4, c[0x0][0x380] ;  /* 0x00007000ff0477ac */ /* 0x000e640008000a00 */
[----:B-1----:R-:W-:-:S04]  /*0e10*/  LEA R16, P0, R23, UR4, 0x2 ;  /* 0x0000000417107c11 */ /* 0x002fc8000f8010ff */
[----:B------:R-:W-:Y:S01]  /*0e20*/  LEA.HI.X R17, R23, UR5, R22, 0x2, P0 ;  /* 0x0000000517117c11 */ /* 0x000fe200080f1416 */
[----:B------:R-:W1:Y:S04]  /*0e30*/  LDCU.64 UR4, c[0x4][0x8] ;  /* 0x01000100ff0477ac */ /* 0x000e680008000a00 */
[----:B0-----:R-:W2:Y:S01]  /*0e40*/  LDG.E R0, desc[UR36][R16.64] ;  /* 0x0000002410007981 */ /* 0x001ea2000c1e1900 */
[----:B------:R-:W-:Y:S01]  /*0e50*/  MOV R19, 0x0 ;  /* 0x0000000000137802 */ /* 0x000fe20000000f00 */
[----:B------:R-:W-:Y:S01]  /*0e60*/  IMAD.MOV.U32 R7, RZ, RZ, R2 ;  /* 0x000000ffff077224 */ /* 0x000fe200078e0002 */
[----:B------:R-:W-:Y:S02]  /*0e70*/  MOV R6, R18 ;  /* 0x0000001200067202 */ /* 0x000fe40000000f00 */
[----:B------:R0:W3:Y:S01]  /*0e80*/  LDC.64 R8, c[0x4][R19] ;  /* 0x0100000013087b82 */ /* 0x0000e20000000a00 */
[----:B-1----:R-:W-:-:S02]  /*0e90*/  IMAD.U32 R4, RZ, RZ, UR4 ;  /* 0x00000004ff047e24 */ /* 0x002fc4000f8e00ff */
[----:B------:R-:W-:Y:S01]  /*0ea0*/  IMAD.U32 R5, RZ, RZ, UR5 ;  /* 0x00000005ff057e24 */ /* 0x000fe2000f8e00ff */
[----:B--2---:R-:W1:Y:S02]  /*0eb0*/  F2F.F64.F32 R10, R0 ;  /* 0x00000000000a7310 */ /* 0x004e640000201800 */
[----:B-1-3--:R0:W-:Y:S04]  /*0ec0*/  STL.64 [R1], R10 ;  /* 0x0000000a01007387 */ /* 0x00a1e80000100a00 */
[----:B------:R-:W-:-:S07]  /*0ed0*/  LEPC R20, `(.L_x_21) ;  /* 0x000000001014794e */ /* 0x000fce0000000000 */
[----:B0-----:R-:W-:Y:S05]  /*0ee0*/  CALL.ABS.NOINC R8 ;  /* 0x0000000008007343 */ /* 0x001fea0003c00000 */
.L_x_21:
[----:B------:R-:W2:Y:S01]  /*0ef0*/  LDG.E R0, desc[UR36][R16.64+0x4] ;  /* 0x0000042410007981 */ /* 0x000ea2000c1e1900 */
[----:B------:R0:W1:Y:S01]  /*0f00*/  LDC.64 R8, c[0x4][R19] ;  /* 0x0100000013087b82 */ /* 0x0000620000000a00 */
[----:B------:R-:W3:Y:S01]  /*0f10*/  LDCU.64 UR4, c[0x4][0x8] ;  /* 0x01000100ff0477ac */ /* 0x000ee20008000a00 */
[----:B------:R-:W-:Y:S01]  /*0f20*/  MOV R6, R18 ;  /* 0x0000001200067202 */ /* 0x000fe20000000f00 */
[----:B------:R-:W-:Y:S02]  /*0f30*/  IMAD.MOV.U32 R7, RZ, RZ, R2 ;  /* 0x000000ffff077224 */ /* 0x000fe400078e0002 */
[----:B---3--:R-:W-:Y:S02]  /*0f40*/  IMAD.U32 R4, RZ, RZ, UR4 ;  /* 0x00000004ff047e24 */ /* 0x008fe4000f8e00ff */
[----:B------:R-:W-:Y:S01]  /*0f50*/  IMAD.U32 R5, RZ, RZ, UR5 ;  /* 0x00000005ff057e24 */ /* 0x000fe2000f8e00ff */
[----:B--2---:R-:W2:Y:S02]  /*0f60*/  F2F.F64.F32 R10, R0 ;  /* 0x00000000000a7310 */ /* 0x004ea40000201800 */
[----:B-12---:R0:W-:Y:S04]  /*0f70*/  STL.64 [R1], R10 ;  /* 0x0000000a01007387 */ /* 0x0061e80000100a00 */
[----:B------:R-:W-:-:S07]  /*0f80*/  LEPC R20, `(.L_x_22) ;  /* 0x000000001014794e */ /* 0x000fce0000000000 */
[----:B0-----:R-:W-:Y:S05]  /*0f90*/  CALL.ABS.NOINC R8 ;  /* 0x0000000008007343 */ /* 0x001fea0003c00000 */
.L_x_22:
        /* <DEDUP_REMOVED lines=11> */
.L_x_23:
        /* <DEDUP_REMOVED lines=11> */
.L_x_24:
        /* <DEDUP_REMOVED lines=11> */
.L_x_25:
        /* <DEDUP_REMOVED lines=11> */
.L_x_26:
        /* <DEDUP_REMOVED lines=11> */
.L_x_27:
        /* <DEDUP_REMOVED lines=11> */
.L_x_28:
[----:B------:R-:W-:-:S05]  /*13c0*/  IADD3 R23, P0, PT, R23, 0x8, RZ ;  /* 0x0000000817177810 */ /* 0x000fca0007f1e0ff */
[----:B------:R-:W-:-:S08]  /*13d0*/  IMAD.X R22, RZ, RZ, R22, P0 ;  /* 0x000000ffff167224 */ /* 0x000fd000000e0616 */
.L_x_20:
[----:B------:R-:W-:-:S04]  /*13e0*/  ISETP.NE.U32.AND P0, PT, R24, RZ, PT ;  /* 0x000000ff1800720c */ /* 0x000fc80003f05070 */
[----:B------:R-:W-:-:S13]  /*13f0*/  ISETP.NE.AND.EX P0, PT, RZ, RZ, PT, P0 ;  /* 0x000000ffff00720c */ /* 0x000fda0003f05300 */
[----:B------:R-:W-:Y:S05]  /*1400*/  @!P0 BRA `(.L_x_19) ;  /* 0x0000000400508947 */ /* 0x000fea0003800000 */
[----:B------:R-:W1:Y:S01]  /*1410*/  LDCU UR4, c[0x0][0x388] ;  /* 0x00007100ff0477ac */ /* 0x000e620008000800 */
[----:B------:R-:W-:Y:S01]  /*1420*/  ISETP.GE.U32.AND P0, PT, R24, 0x4, PT ;  /* 0x000000041800780c */ /* 0x000fe20003f06070 */
[----:B------:R-:W-:-:S03]  /*1430*/  IMAD.MOV.U32 R25, RZ, RZ, RZ ;  /* 0x000000ffff197224 */ /* 0x000fc600078e00ff */
[----:B------:R-:W-:Y:S01]  /*1440*/  ISETP.GE.U32.AND.EX P0, PT, RZ, RZ, PT, P0 ;  /* 0x000000ffff00720c */ /* 0x000fe20003f06100 */
[----:B-1----:R-:W-:-:S06]  /*1450*/  ULOP3.LUT UR4, UR4, 0x3, URZ, 0xc0, !UPT ;  /* 0x0000000304047892 */ /* 0x002fcc000f8ec0ff */
[----:B------:R-:W-:-:S06]  /*1460*/  MOV R24, UR4 ;  /* 0x0000000400187c02 */ /* 0x000fcc0008000f00 */
[----:B------:R-:W-:Y:S05]  /*1470*/  @!P0 BRA `(.L_x_29) ;  /* 0x0000000000c88947 */ /* 0x000fea0003800000 */
        /* <DEDUP_REMOVED lines=15> */
.L_x_30:
        /* <DEDUP_REMOVED lines=11> */
.L_x_31:
        /* <DEDUP_REMOVED lines=11> */
.L_x_32:
[----:B------:R-:W2:Y:S01]  /*16d0*/  LDG.E R16, desc[UR36][R16.64+0xc] ;  /* 0x00000c2410107981 */ /* 0x000ea2000c1e1900 */
[----:B------:R0:W1:Y:S01]  /*16e0*/  LDC.64 R8, c[0x4][R19] ;  /* 0x0100000013087b82 */ /* 0x0000620000000a00 */
[----:B------:R-:W3:Y:S01]  /*16f0*/  LDCU.64 UR4, c[0x4][0x8] ;  /* 0x01000100ff0477ac */ /* 0x000ee20008000a00 */
[----:B------:R-:W-:Y:S02]  /*1700*/  IMAD.MOV.U32 R6, RZ, RZ, R18 ;  /* 0x000000ffff067224 */ /* 0x000fe400078e0012 */
[----:B------:R-:W-:Y:S02]  /*1710*/  IMAD.MOV.U32 R7, RZ, RZ, R2 ;  /* 0x000000ffff077224 */ /* 0x000fe400078e0002 */
[----:B---3--:R-:W-:Y:S01]  /*1720*/  IMAD.U32 R4, RZ, RZ, UR4 ;  /* 0x00000004ff047e24 */ /* 0x008fe2000f8e00ff */
[----:B------:R-:W-:Y:S01]  /*1730*/  MOV R5, UR5 ;  /* 0x0000000500057c02 */ /* 0x000fe20008000f00 */
[----:B--2---:R-:W2:Y:S02]  /*1740*/  F2F.F64.F32 R10, R16 ;  /* 0x00000010000a7310 */ /* 0x004ea40000201800 */
[----:B-12---:R0:W-:Y:S04]  /*1750*/  STL.64 [R1], R10 ;  /* 0x0000000a01007387 */ /* 0x0061e80000100a00 */
[----:B------:R-:W-:-:S07]  /*1760*/  LEPC R20, `(.L_x_33) ;  /* 0x000000001014794e */ /* 0x000fce0000000000 */
[----:B0-----:R-:W-:Y:S05]  /*1770*/  CALL.ABS.NOINC R8 ;  /* 0x0000000008007343 */ /* 0x001fea0003c00000 */
.L_x_33:
[----:B------:R-:W-:-:S04]  /*1780*/  IADD3 R23, P0, PT, R23, 0x4, RZ ;  /* 0x0000000417177810 */ /* 0x000fc80007f1e0ff */
[----:B------:R-:W-:-:S09]  /*1790*/  IADD3.X R22, PT, PT, RZ, R22, RZ, P0, !PT ;  /* 0x00000016ff167210 */ /* 0x000fd200007fe4ff */
.L_x_29:
[----:B------:R-:W-:-:S04]  /*17a0*/  ISETP.NE.U32.AND P0, PT, R24, RZ, PT ;  /* 0x000000ff1800720c */ /* 0x000fc80003f05070 */
[----:B------:R-:W-:-:S13]  /*17b0*/  ISETP.NE.AND.EX P0, PT, R25, RZ, PT, P0 ;  /* 0x000000ff1900720c */ /* 0x000fda0003f05300 */
[----:B------:R-:W-:Y:S05]  /*17c0*/  @!P0 BRA `(.L_x_19) ;  /* 0x0000000000608947 */ /* 0x000fea0003800000 */
[----:B------:R-:W1:Y:S02]  /*17d0*/  LDCU.64 UR4, c[0x0][0x380] ;  /* 0x00007000ff0477ac */ /* 0x000e640008000a00 */
[----:B-1----:R-:W-:-:S04]  /*17e0*/  LEA R16, P0, R23, UR4, 0x2 ;  /* 0x0000000417107c11 */ /* 0x002fc8000f8010ff */
[----:B------:R-:W-:-:S09]  /*17f0*/  LEA.HI.X R17, R23, UR5, R22, 0x2, P0 ;  /* 0x0000000517117c11 */ /* 0x000fd200080f1416 */
.L_x_35:
[----:B0-----:R-:W2:Y:S01]  /*1800*/  LDG.E R0, desc[UR36][R16.64] ;  /* 0x0000002410007981 */ /* 0x001ea2000c1e1900 */
[----:B------:R-:W-:Y:S01]  /*1810*/  MOV R8, 0x0 ;  /* 0x0000000000087802 */ /* 0x000fe20000000f00 */
[----:B------:R-:W0:Y:S01]  /*1820*/  LDCU.64 UR4, c[0x4][0x8] ;  /* 0x01000100ff0477ac */ /* 0x000e220008000a00 */
[----:B------:R-:W-:Y:S01]  /*1830*/  IADD3 R24, P0, PT, R24, -0x1, RZ ;  /* 0xffffffff18187810 */ /* 0x000fe20007f1e0ff */
[----:B------:R-:W-:Y:S01]  /*1840*/  IMAD.MOV.U32 R7, RZ, RZ, R2 ;  /* 0x000000ffff077224 */ /* 0x000fe200078e0002 */
[----:B------:R-:W-:Y:S02]  /*1850*/  MOV R6, R18 ;  /* 0x0000001200067202 */ /* 0x000fe40000000f00 */
[----:B------:R-:W1:Y:S01]  /*1860*/  LDC.64 R8, c[0x4][R8] ;  /* 0x0100000008087b82 */ /* 0x000e620000000a00 */
[----:B------:R-:W-:Y:S02]  /*1870*/  IADD3.X R25, PT, PT, R25, -0x1, RZ, P0, !PT ;  /* 0xffffffff19197810 */ /* 0x000fe400007fe4ff */
[----:B------:R-:W-:-:S04]  /*1880*/  ISETP.NE.U32.AND P0, PT, R24, RZ, PT ;  /* 0x000000ff1800720c */ /* 0x000fc80003f05070 */
[----:B------:R-:W-:-:S04]  /*1890*/  ISETP.NE.AND.EX P0, PT, R25, RZ, PT, P0 ;  /* 0x000000ff1900720c */ /* 0x000fc80003f05300 */
[----:B------:R-:W-:Y:S01]  /*18a0*/  P2R R19, PR, RZ, 0x1 ;  /* 0x00000001ff137803 */ /* 0x000fe20000000000 */
[----:B0-----:R-:W-:Y:S02]  /*18b0*/  IMAD.U32 R4, RZ, RZ, UR4 ;  /* 0x00000004ff047e24 */ /* 0x001fe4000f8e00ff */
[----:B------:R-:W-:Y:S01]  /*18c0*/  IMAD.U32 R5, RZ, RZ, UR5 ;  /* 0x00000005ff057e24 */ /* 0x000fe2000f8e00ff */
[----:B--2---:R-:W0:Y:S02]  /*18d0*/  F2F.F64.F32 R10, R0 ;  /* 0x00000000000a7310 */ /* 0x004e240000201800 */
[----:B01----:R0:W-:Y:S04]  /*18e0*/  STL.64 [R1], R10 ;  /* 0x0000000a01007387 */ /* 0x0031e80000100a00 */
[----:B------:R-:W-:-:S07]  /*18f0*/  LEPC R20, `(.L_x_34) ;  /* 0x000000001014794e */ /* 0x000fce0000000000 */
[----:B0-----:R-:W-:Y:S05]  /*1900*/  CALL.ABS.NOINC R8 ;  /* 0x0000000008007343 */ /* 0x001fea0003c00000 */
.L_x_34:
[----:B------:R-:W-:Y:S02]  /*1910*/  ISETP.NE.AND P6, PT, R19, RZ, PT ;  /* 0x000000ff1300720c */ /* 0x000fe40003fc5270 */
[----:B------:R-:W-:-:S05]  /*1920*/  IADD3 R16, P0, PT, R16, 0x4, RZ ;  /* 0x0000000410107810 */ /* 0x000fca0007f1e0ff */
[----:B------:R-:W-:-:S06]  /*1930*/  IMAD.X R17, RZ, RZ, R17, P0 ;  /* 0x000000ffff117224 */ /* 0x000fcc00000e0611 */
[----:B------:R-:W-:Y:S05]  /*1940*/  @P6 BRA `(.L_x_35) ;  /* 0xfffffffc00ac6947 */ /* 0x000fea000383ffff */
.L_x_19:
[----:B0-----:R-:W-:Y:S05]  /*1950*/  BSYNC.RECONVERGENT B6 ;  /* 0x0000000000067941 */ /* 0x001fea0003800200 */
.L_x_0:
[----:B------:R-:W-:Y:S01]  /*1960*/  MOV R0, 0x0 ;  /* 0x0000000000007802 */ /* 0x000fe20000000f00 */
[----:B------:R-:W0:Y:S01]  /*1970*/  LDCU.64 UR4, c[0x4][0x10] ;  /* 0x01000200ff0477ac */ /* 0x000e220008000a00 */
[----:B------:R-:W-:Y:S02]  /*1980*/  CS2R R6, SRZ ;  /* 0x0000000000067805 */ /* 0x000fe4000001ff00 */
[----:B------:R1:W2:Y:S01]  /*1990*/  LDC.64 R2, c[0x4][R0] ;  /* 0x0100000000027b82 */ /* 0x0002a20000000a00 */
[----:B0-----:R-:W-:Y:S01]  /*19a0*/  MOV R4, UR4 ;  /* 0x0000000400047c02 */ /* 0x001fe20008000f00 */
[----:B-1----:R-:W-:-:S07]  /*19b0*/  IMAD.U32 R5, RZ, RZ, UR5 ;  /* 0x00000005ff057e24 */ /* 0x002fce000f8e00ff */
[----:B------:R-:W-:-:S07]  /*19c0*/  LEPC R20, `(.L_x_36) ;  /* 0x000000001014794e */ /* 0x000fce0000000000 */
[----:B--2---:R-:W-:Y:S05]  /*19d0*/  CALL.ABS.NOINC R2 ;  /* 0x0000000002007343 */ /* 0x004fea0003c00000 */
.L_x_36:
[----:B------:R-:W-:Y:S05]  /*19e0*/  EXIT ;  /* 0x000000000000794d */ /* 0x000fea0003800000 */
.L_x_37:
[----:B------:R-:W-:-:S00]  /*19f0*/  BRA `(.L_x_37) ;  /* 0xfffffffc00fc7947 */ /* 0x000fc0000383ffff */
[----:B------:R-:W-:-:S00]  /*1a00*/  NOP ;  /* 0x0000000000007918 */ /* 0x000fc00000000000 */
[----:B------:R-:W-:-:S00]  /*1a10*/  NOP ;  /* 0x0000000000007918 */ /* 0x000fc00000000000 */
[----:B------:R-:W-:-:S00]  /*1a20*/  NOP ;  /* 0x0000000000007918 */ /* 0x000fc00000000000 */
[----:B------:R-:W-:-:S00]  /*1a30*/  NOP ;  /* 0x0000000000007918 */ /* 0x000fc00000000000 */
[----:B------:R-:W-:-:S00]  /*1a40*/  NOP ;  /* 0x0000000000007918 */ /* 0x000fc00000000000 */
[----:B------:R-:W-:-:S00]  /*1a50*/  NOP ;  /* 0x0000000000007918 */ /* 0x000fc00000000000 */
[----:B------:R-:W-:-:S00]  /*1a60*/  NOP ;  /* 0x0000000000007918 */ /* 0x000fc00000000000 */
[----:B------:R-:W-:-:S00]  /*1a70*/  NOP ;  /* 0x0000000000007918 */ /* 0x000fc00000000000 */
.L_x_39:


//--------------------- .text._Z6updatePfS_S_S_S_S_S_S_S_S_S_S_S_S_S_fm --------------------------
	.section	.text._Z6updatePfS_S_S_S_S_S_S_S_S_S_S_S_S_S_fm,"ax",@progbits
	.align	128
        .global         _Z6updatePfS_S_S_S_S_S_S_S_S_S_S_S_S_S_fm
        .type           _Z6updatePfS_S_S_S_S_S_S_S_S_S_S_S_S_S_fm,@function
        .size           _Z6updatePfS_S_S_S_S_S_S_S_S_S_S_S_S_S_fm,(.L_x_40 - _Z6updatePfS_S_S_S_S_S_S_S_S_S_S_S_S_S_fm)
        .other          _Z6updatePfS_S_S_S_S_S_S_S_S_S_S_S_S_S_fm,@"STO_CUDA_ENTRY STV_DEFAULT"
_Z6updatePfS_S_S_S_S_S_S_S_S_S_S_S_S_S_fm:
.text._Z6updatePfS_S_S_S_S_S_S_S_S_S_S_S_S_S_fm:
[----:B------:R-:W-:Y:S01]  /*0000*/  LDC R1, c[0x0][0x37c] ;  /* 0x0000df00ff017b82 */ /* 0x000fe20000000800 */
[----:B------:R-:W0:Y:S07]  /*0010*/  S2R R3, SR_TID.X ;  /* 0x0000000000037919 */ /* 0x000e2e0000002100 */
[----:B------:R-:W0:Y:S01]  /*0020*/  S2UR UR4, SR_CTAID.X ;  /* 0x00000000000479c3 */ /* 0x000e220000002500 */
[----:B------:R-:W1:Y:S07]  /*0030*/  LDCU.64 UR6, c[0x0][0x400] ;  /* 0x00008000ff0677ac */ /* 0x000e6e0008000a00 */
[----:B------:R-:W0:Y:S02]  /*0040*/  LDC R0, c[0x0][0x360] ;  /* 0x0000d800ff007b82 */ /* 0x000e240000000800 */
[----:B0-----:R-:W-:-:S05]  /*0050*/  IMAD R0, R0, UR4, R3 ;  /* 0x0000000400007c24 */ /* 0x001fca000f8e0203 */
[----:B-1----:R-:W-:-:S04]  /*0060*/  ISETP.GE.U32.AND P0, PT, R0, UR6, PT ;  /* 0x0000000600007c0c */ /* 0x002fc8000bf06070 */
[----:B------:R-:W-:-:S13]  /*0070*/  ISETP.GE.U32.AND.EX P0, PT, RZ, UR7, PT, P0 ;  /* 0x00000007ff007c0c */ /* 0x000fda000bf06100 */
[----:B------:R-:W-:Y:S05]  /*0080*/  @P0 EXIT ;  /* 0x000000000000094d */ /* 0x000fea0003800000 */
[----:B------:R-:W0:Y:S01]  /*0090*/  LDCU.128 UR16, c[0x0][0x3a0] ;  /* 0x00007400ff1077ac */ /* 0x000e220008000c00 */
[----:B------:R-:W-:Y:S01]  /*00a0*/  IMAD.SHL.U32 R4, R0, 0x4, RZ ;  /* 0x0000000400047824 */ /* 0x000fe200078e00ff */
[----:B------:R-:W-:Y:S01]  /*00b0*/  SHF.R.U32.HI R0, RZ, 0x1e, R0 ;  /* 0x0000001eff007819 */ /* 0x000fe20000011600 */
[----:B------:R-:W1:Y:S01]  /*00c0*/  LDCU.128 UR20, c[0x0][0x3e0] ;  /* 0x00007c00ff1477ac */ /* 0x000e620008000c00 */
[----:B------:R-:W2:Y:S01]  /*00d0*/  LDCU.128 UR24, c[0x0][0x3c0] ;  /* 0x00007800ff1877ac */ /* 0x000ea20008000c00 */
[----:B------:R-:W3:Y:S01]  /*00e0*/  LDCU.64 UR4, c[0x0][0x358] ;  /* 0x00006b00ff0477ac */ /* 0x000ee20008000a00 */
[----:B------:R-:W4:Y:S01]  /*00f0*/  LDCU.128 UR8, c[0x0][0x3b0] ;  /* 0x00007600ff0877ac */ /* 0x000f220008000c00 */
[C---:B0-----:R-:W-:Y:S01]  /*0100*/  IADD3 R12, P2, PT, R4.reuse, UR16, RZ ;  /* 0x00000010040c7c10 */ /* 0x041fe2000ff5e0ff */
[----:B------:R-:W0:Y:S01]  /*0110*/  LDCU.128 UR12, c[0x0][0x380] ;  /* 0x00007000ff0c77ac */ /* 0x000e220008000c00 */
[----:B------:R-:W-:Y:S02]  /*0120*/  IADD3 R2, P1, PT, R4, UR18, RZ ;  /* 0x0000001204027c10 */ /* 0x000fe4000ff3e0ff */
[----:B------:R-:W-:Y:S01]  /*0130*/  IADD3.X R13, PT, PT, R0, UR17, RZ, P2, !PT ;  /* 0x00000011000d7c10 */ /* 0x000fe200097fe4ff */
[----:B------:R-:W5:Y:S01]  /*0140*/  LDCU UR6, c[0x0][0x3f8] ;  /* 0x00007f00ff0677ac */ /* 0x000f620008000800 */
[----:B-1----:R-:W-:-:S02]  /*0150*/  IADD3 R14, P0, PT, R4, UR20, RZ ;  /* 0x00000014040e7c10 */ /* 0x002fc4000ff1e0ff */
[----:B------:R-:W-:Y:S01]  /*0160*/  IADD3.X R3, PT, PT, R0, UR19, RZ, P1, !PT ;  /* 0x0000001300037c10 */ /* 0x000fe20008ffe4ff */
[----:B------:R-:W1:Y:S01]  /*0170*/  LDCU.128 UR16, c[0x0][0x390] ;  /* 0x00007200ff1077ac */ /* 0x000e620008000c00 */
[----:B--2---:R-:W-:Y:S01]  /*0180*/  IADD3 R8, P1, PT, R4, UR26, RZ ;  /* 0x0000001a04087c10 */ /* 0x004fe2000ff3e0ff */
[----:B---3--:R-:W2:Y:S01]  /*0190*/  LDG.E R13, desc[UR4][R12.64] ;  /* 0x000000040c0d7981 */ /* 0x008ea2000c1e1900 */
[----:B------:R-:W-:-:S03]  /*01a0*/  IADD3.X R15, PT, PT, R0, UR21, RZ, P0, !PT ;  /* 0x00000015000f7c10 */ /* 0x000fc600087fe4ff */
[----:B------:R-:W2:Y:S01]  /*01b0*/  LDG.E R16, desc[UR4][R2.64] ;  /* 0x0000000402107981 */ /* 0x000ea2000c1e1900 */
[----:B------:R-:W-:-:S03]  /*01c0*/  IADD3.X R9, PT, PT, R0, UR27, RZ, P1, !PT ;  /* 0x0000001b00097c10 */ /* 0x000fc60008ffe4ff */
[----:B------:R-:W3:Y:S01]  /*01d0*/  LDG.E R14, desc[UR4][R14.64] ;  /* 0x000000040e0e7981 */ /* 0x000ee2000c1e1900 */
[C---:B----4-:R-:W-:Y:S02]  /*01e0*/  IADD3 R10, P0, PT, R4.reuse, UR8, RZ ;  /* 0x00000008040a7c10 */ /* 0x050fe4000ff1e0ff */
[----:B0-----:R-:W-:Y:S01]  /*01f0*/  IADD3 R6, P1, PT, R4, UR12, RZ ;  /* 0x0000000c04067c10 */ /* 0x001fe2000ff3e0ff */
[----:B------:R-:W4:Y:S01]  /*0200*/  LDG.E R8, desc[UR4][R8.64] ;  /* 0x0000000408087981 */ /* 0x000f22000c1e1900 */
[C---:B------:R-:W-:Y:S01]  /*0210*/  IADD3.X R11, PT, PT, R0.reuse, UR9, RZ, P0, !PT ;  /* 0x00000009000b7c10 */ /* 0x040fe200087fe4ff */
[----:B------:R-:W0:Y:S01]  /*0220*/  LDCU.64 UR8, c[0x0][0x3d0] ;  /* 0x00007a00ff0877ac */ /* 0x000e220008000a00 */
[----:B------:R-:W-:-:S03]  /*0230*/  IADD3.X R7, PT, PT, R0, UR13, RZ, P1, !PT ;  /* 0x0000000d00077c10 */ /* 0x000fc60008ffe4ff */
[----:B------:R-:W5:Y:S04]  /*0240*/  LDG.E R10, desc[UR4][R10.64] ;  /* 0x000000040a0a7981 */ /* 0x000f68000c1e1900 */
[----:B------:R-:W5:Y:S01]  /*0250*/  LDG.E R5, desc[UR4][R6.64] ;  /* 0x0000000406057981 */ /* 0x000f62000c1e1900 */
[----:B--2---:R-:W-:-:S04]  /*0260*/  FADD R13, R16, R13 ;  /* 0x0000000d100d7221 */ /* 0x004fc80000000000 */
[----:B---3--:R-:W-:-:S04]  /*0270*/  FADD R13, R13, R14 ;  /* 0x0000000e0d0d7221 */ /* 0x008fc80000000000 */
[----:B----4-:R-:W-:Y:S01]  /*0280*/  FMUL R13, R8, R13 ;  /* 0x0000000d080d7220 */ /* 0x010fe20000400000 */
[----:B-1----:R-:W-:-:S03]  /*0290*/  IADD3 R8, P0, PT, R4, UR18, RZ ;  /* 0x0000001204087c10 */ /* 0x002fc6000ff1e0ff */
[----:B-----5:R-:W-:Y:S01]  /*02a0*/  FMUL R13, R13, UR6 ;  /* 0x000000060d0d7c20 */ /* 0x020fe20008400000 */
[----:B------:R-:W-:-:S03]  /*02b0*/  IADD3.X R9, PT, PT, R0, UR19, RZ, P0, !PT ;  /* 0x0000001300097c10 */ /* 0x000fc600087fe4ff */
[----:B------:R-:W-:Y:S01]  /*02c0*/  FFMA R5, R10, R5, R13 ;  /* 0x000000050a057223 */ /* 0x000fe2000000000d */
[----:B------:R-:W-:-:S04]  /*02d0*/  IADD3 R10, P1, PT, R4, UR22, RZ ;  /* 0x00000016040a7c10 */ /* 0x000fc8000ff3e0ff */
[----:B------:R-:W-:Y:S01]  /*02e0*/  IADD3.X R11, PT, PT, R0, UR23, RZ, P1, !PT ;  /* 0x00000017000b7c10 */ /* 0x000fe20008ffe4ff */
[----:B------:R1:W-:Y:S01]  /*02f0*/  STG.E desc[UR4][R6.64], R5 ;  /* 0x0000000506007986 */ /* 0x0003e2000c101904 */
[----:B0-----:R-:W-:-:S03]  /*0300*/  IADD3 R12, P1, PT, R4, UR8, RZ ;  /* 0x00000008040c7c10 */ /* 0x001fc6000ff3e0ff */
[----:B------:R-:W2:Y:S01]  /*0310*/  LDG.E R19, desc[UR4][R8.64] ;  /* 0x0000000408137981 */ /* 0x000ea2000c1e1900 */
[----:B------:R-:W-:-:S03]  /*0320*/  IADD3 R16, P0, PT, R4, UR10, RZ ;  /* 0x0000000a04107c10 */ /* 0x000fc6000ff1e0ff */
[----:B------:R-:W2:Y:S01]  /*0330*/  LDG.E R20, desc[UR4][R2.64] ;  /* 0x0000000402147981 */ /* 0x000ea2000c1e1900 */
[----:B------:R-:W-:-:S03]  /*0340*/  IADD3.X R13, PT, PT, R0, UR9, RZ, P1, !PT ;  /* 0x00000009000d7c10 */ /* 0x000fc60008ffe4ff */
[----:B------:R-:W3:Y:S01]  /*0350*/  LDG.E R22, desc[UR4][R10.64] ;  /* 0x000000040a167981 */ /* 0x000ee2000c1e1900 */
[----:B------:R-:W-:Y:S02]  /*0360*/  IADD3.X R17, PT, PT, R0, UR11, RZ, P0, !PT ;  /* 0x0000000b00117c10 */ /* 0x000fe400087fe4ff */
[----:B------:R-:W-:Y:S01]  /*0370*/  IADD3 R14, P0, PT, R4, UR14, RZ ;  /* 0x0000000e040e7c10 */ /* 0x000fe2000ff1e0ff */
[----:B------:R-:W4:Y:S03]  /*0380*/  LDG.E R18, desc[UR4][R12.64] ;  /* 0x000000040c127981 */ /* 0x000f26000c1e1900 */
[----:B------:R-:W-:Y:S01]  /*0390*/  IADD3.X R15, PT, PT, R0, UR15, RZ, P0, !PT ;  /* 0x0000000f000f7c10 */ /* 0x000fe200087fe4ff */
[----:B------:R-:W5:Y:S04]  /*03a0*/  LDG.E R16, desc[UR4][R16.64] ;  /* 0x0000000410107981 */ /* 0x000f68000c1e1900 */
[----:B-1----:R-:W5:Y:S01]  /*03b0*/  LDG.E R5, desc[UR4][R14.64] ;  /* 0x000000040e057981 */ /* 0x002f62000c1e1900 */
[----:B------:R-:W-:Y:S01]  /*03c0*/  IADD3 R6, P0, PT, R4, UR24, RZ ;  /* 0x0000001804067c10 */ /* 0x000fe2000ff1e0ff */
[----:B--2---:R-:W-:-:S04]  /*03d0*/  FADD R19, R19, R20 ;  /* 0x0000001413137221 */ /* 0x004fc80000000000 */
[----:B---3--:R-:W-:-:S04]  /*03e0*/  FADD R19, R19, R22 ;  /* 0x0000001613137221 */ /* 0x008fc80000000000 */
[----:B----4-:R-:W-:-:S04]  /*03f0*/  FMUL R18, R18, R19 ;  /* 0x0000001312127220 */ /* 0x010fc80000400000 */
[----:B------:R-:W-:-:S04]  /*0400*/  FMUL R7, R18, UR6 ;  /* 0x0000000612077c20 */ /* 0x000fc80008400000 */
[----:B-----5:R-:W-:-:S05]  /*0410*/  FFMA R19, R16, R5, R7 ;  /* 0x0000000510137223 */ /* 0x020fca0000000007 */
[----:B------:R0:W-:Y:S04]  /*0420*/  STG.E desc[UR4][R14.64], R19 ;  /* 0x000000130e007986 */ /* 0x0001e8000c101904 */
[----:B------:R-:W2:Y:S04]  /*0430*/  LDG.E R8, desc[UR4][R8.64] ;  /* 0x0000000408087981 */ /* 0x000ea8000c1e1900 */
[----:B------:R-:W2:Y:S04]  /*0440*/  LDG.E R3, desc[UR4][R2.64] ;  /* 0x0000000402037981 */ /* 0x000ea8000c1e1900 */
[----:B------:R-:W3:Y:S01]  /*0450*/  LDG.E R10, desc[UR4][R10.64] ;  /* 0x000000040a0a7981 */ /* 0x000ee2000c1e1900 */
[----:B------:R-:W-:-:S03]  /*0460*/  IADD3.X R7, PT, PT, R0, UR25, RZ, P0, !PT ;  /* 0x0000001900077c10 */ /* 0x000fc600087fe4ff */
[----:B------:R-:W4:Y:S04]  /*0470*/  LDG.E R12, desc[UR4][R12.64] ;  /* 0x000000040c0c7981 */ /* 0x000f28000c1e1900 */
[----:B------:R-:W0:Y:S01]  /*0480*/  LDG.E R6, desc[UR4][R6.64] ;  /* 0x0000000406067981 */ /* 0x000e22000c1e1900 */
[----:B------:R-:W-:Y:S01]  /*0490*/  IADD3 R4, P0, PT, R4, UR16, RZ ;  /* 0x0000001004047c10 */ /* 0x000fe2000ff1e0ff */
[----:B--2---:R-:W-:-:S04]  /*04a0*/  FADD R5, R8, R3 ;  /* 0x0000000308057221 */ /* 0x004fc80000000000 */
[----:B---3--:R-:W-:-:S04]  /*04b0*/  FADD R5, R5, R10 ;  /* 0x0000000a05057221 */ /* 0x008fc80000000000 */
[----:B----4-:R-:W-:-:S04]  /*04c0*/  FMUL R5, R12, R5 ;  /* 0x000000050c057220 */ /* 0x010fc80000400000 */
[----:B------:R-:W-:Y:S01]  /*04d0*/  FMUL R8, R5, UR6 ;  /* 0x0000000605087c20 */ /* 0x000fe20008400000 */
[----:B------:R-:W-:-:S03]  /*04e0*/  IADD3.X R5, PT, PT, R0, UR17, RZ, P0, !PT ;  /* 0x0000001100057c10 */ /* 0x000fc600087fe4ff */
[----:B0-----:R-:W-:-:S05]  /*04f0*/  FFMA R19, R19, R6, R8 ;  /* 0x0000000613137223 */ /* 0x001fca0000000008 */
[----:B------:R-:W-:Y:S01]  /*0500*/  STG.E desc[UR4][R4.64], R19 ;  /* 0x0000001304007986 */ /* 0x000fe2000c101904 */
[----:B------:R-:W-:Y:S05]  /*0510*/  EXIT ;  /* 0x000000000000794d */ /* 0x000fea0003800000 */
.L_x_38:
        /* <DEDUP_REMOVED lines=14> */
.L_x_40:


//--------------------- .nv.global.init           --------------------------
	.section	.nv.global.init,"aw",@progbits
.nv.global.init:
	.type		$str$1,@object
	.size		$str$1,($str - $str$1)
$str$1:
        /*0000*/ 	.byte	0x0a, 0x00
	.type		$str,@object
	.size		$str,(.L_0 - $str)
$str:
        /*0002*/ 	.byte	0x25, 0x66, 0x20, 0x00
.L_0:


//--------------------- .nv.shared.reserved.0     --------------------------
	.section	.nv.shared.reserved.0,"aw",@nobits
	.weak		__nv_reservedSMEM_offset_0_alias
	.size		__nv_reservedSMEM_offset_0_alias, 0, 64
	.other		__nv_reservedSMEM_offset_0_alias,@"STO_CUDA_RESERVED_SHARED STV_DEFAULT"
__nv_reservedSMEM_offset_0_alias:
	.zero		0
	.zero		64


//--------------------- .nv.constant0._Z5checkPfm --------------------------
	.section	.nv.constant0._Z5checkPfm,"a",@progbits
	.sectionflags	@""
	.align	4
.nv.constant0._Z5checkPfm:
	.zero		912


//--------------------- .nv.constant0._Z6updatePfS_S_S_S_S_S_S_S_S_S_S_S_S_S_fm --------------------------
	.section	.nv.constant0._Z6updatePfS_S_S_S_S_S_S_S_S_S_S_S_S_S_fm,"a",@progbits
	.sectionflags	@""
	.align	4
.nv.constant0._Z6updatePfS_S_S_S_S_S_S_S_S_S_S_S_S_S_fm:
	.zero		1032


//--------------------- SYMBOLS --------------------------

	.type		.nv.reservedSmem.offset0,@object
	.size		.nv.reservedSmem.offset0,0x4
	.type		vprintf,@function
